//
// Generated by NVIDIA NVVM Compiler
//
// Compiler Build ID: CL-36424714
// Cuda compilation tools, release 13.0, V13.0.88
// Based on NVVM 20.0.0
//

.version 9.0
.target sm_100
.address_size 64

	// .globl	_Z28fused_bias_activation_kernelPfS_S_iiiS_

.visible .entry _Z28fused_bias_activation_kernelPfS_S_iiiS_(
	.param .u64 .ptr .align 1 _Z28fused_bias_activation_kernelPfS_S_iiiS__param_0,
	.param .u64 .ptr .align 1 _Z28fused_bias_activation_kernelPfS_S_iiiS__param_1,
	.param .u64 .ptr .align 1 _Z28fused_bias_activation_kernelPfS_S_iiiS__param_2,
	.param .u32 _Z28fused_bias_activation_kernelPfS_S_iiiS__param_3,
	.param .u32 _Z28fused_bias_activation_kernelPfS_S_iiiS__param_4,
	.param .u32 _Z28fused_bias_activation_kernelPfS_S_iiiS__param_5,
	.param .u64 .ptr .align 1 _Z28fused_bias_activation_kernelPfS_S_iiiS__param_6
)
{
	.reg .pred 	%p<8>;
	.reg .b32 	%r<12>;
	.reg .b32 	%f<33>;
	.reg .b64 	%rd<21>;

	ld.param.u64 	%rd2, [_Z28fused_bias_activation_kernelPfS_S_iiiS__param_0];
	ld.param.u64 	%rd3, [_Z28fused_bias_activation_kernelPfS_S_iiiS__param_1];
	ld.param.u64 	%rd5, [_Z28fused_bias_activation_kernelPfS_S_iiiS__param_2];
	ld.param.u32 	%r4, [_Z28fused_bias_activation_kernelPfS_S_iiiS__param_3];
	ld.param.u32 	%r2, [_Z28fused_bias_activation_kernelPfS_S_iiiS__param_4];
	ld.param.u32 	%r3, [_Z28fused_bias_activation_kernelPfS_S_iiiS__param_5];
	ld.param.u64 	%rd4, [_Z28fused_bias_activation_kernelPfS_S_iiiS__param_6];
	cvta.to.global.u64 	%rd1, %rd5;
	mov.u32 	%r5, %ctaid.x;
	mov.u32 	%r6, %ntid.x;
	mov.u32 	%r7, %tid.x;
	mad.lo.s32 	%r1, %r5, %r6, %r7;
	mul.lo.s32 	%r8, %r2, %r4;
	setp.ge.s32 	%p1, %r1, %r8;
	@%p1 bra 	$L__BB0_9;
	cvta.to.global.u64 	%rd6, %rd2;
	cvta.to.global.u64 	%rd7, %rd3;
	rem.s32 	%r9, %r1, %r2;
	mul.wide.s32 	%rd8, %r1, 4;
	add.s64 	%rd9, %rd6, %rd8;
	ld.global.f32 	%f2, [%rd9];
	mul.wide.s32 	%rd10, %r9, 4;
	add.s64 	%rd11, %rd7, %rd10;
	ld.global.f32 	%f3, [%rd11];
	add.f32 	%f1, %f2, %f3;
	setp.eq.s64 	%p2, %rd4, 0;
	@%p2 bra 	$L__BB0_3;
	cvta.to.global.u64 	%rd12, %rd4;
	add.s64 	%rd14, %rd12, %rd8;
	st.global.f32 	[%rd14], %f1;
$L__BB0_3:
	setp.eq.s32 	%p3, %r3, 2;
	@%p3 bra 	$L__BB0_8;
	setp.eq.s32 	%p4, %r3, 1;
	@%p4 bra 	$L__BB0_7;
	setp.ne.s32 	%p5, %r3, 0;
	@%p5 bra 	$L__BB0_9;
	fma.rn.f32 	%f20, %f1, 0fBBBB989D, 0f3F000000;
	cvt.sat.f32.f32 	%f21, %f20;
	mov.f32 	%f22, 0f4B400001;
	mov.f32 	%f23, 0f437C0000;
	fma.rm.f32 	%f24, %f21, %f23, %f22;
	add.f32 	%f25, %f24, 0fCB40007F;
	neg.f32 	%f26, %f25;
	fma.rn.f32 	%f27, %f1, 0fBFB8AA3B, %f26;
	fma.rn.f32 	%f28, %f1, 0fB2A57060, %f27;
	mov.b32 	%r10, %f24;
	shl.b32 	%r11, %r10, 23;
	mov.b32 	%f29, %r11;
	ex2.approx.ftz.f32 	%f30, %f28;
	fma.rn.f32 	%f31, %f30, %f29, 0f3F800000;
	rcp.rn.f32 	%f32, %f31;
	add.s64 	%rd20, %rd1, %rd8;
	st.global.f32 	[%rd20], %f32;
	bra.uni 	$L__BB0_9;
$L__BB0_7:
	max.f32 	%f19, %f1, 0f00000000;
	add.s64 	%rd18, %rd1, %rd8;
	st.global.f32 	[%rd18], %f19;
	bra.uni 	$L__BB0_9;
$L__BB0_8:
	abs.f32 	%f4, %f1;
	mul.f32 	%f5, %f4, 0f4038AA3B;
	ex2.approx.ftz.f32 	%f6, %f5;
	add.f32 	%f7, %f6, 0f3F800000;
	rcp.approx.ftz.f32 	%f8, %f7;
	fma.rn.f32 	%f9, %f8, 0fC0000000, 0f3F800000;
	setp.ge.f32 	%p6, %f4, 0f41102CB4;
	selp.f32 	%f10, 0f3F800000, %f9, %p6;
	copysign.f32 	%f11, %f1, %f10;
	mul.f32 	%f12, %f1, %f1;
	fma.rn.f32 	%f13, %f12, 0f3C80F082, 0fBD563CAE;
	fma.rn.f32 	%f14, %f13, %f12, 0f3E085941;
	fma.rn.f32 	%f15, %f14, %f12, 0fBEAAA9ED;
	fma.rn.f32 	%f16, %f15, %f12, 0f00000000;
	fma.rn.f32 	%f17, %f16, %f1, %f1;
	setp.ge.f32 	%p7, %f4, 0f3F19999A;
	selp.f32 	%f18, %f11, %f17, %p7;
	add.s64 	%rd16, %rd1, %rd8;
	st.global.f32 	[%rd16], %f18;
$L__BB0_9:
	ret;

}
	// .globl	_Z39compute_batch_norm_stats_batched_kernelPfS_S_ii
.visible .entry _Z39compute_batch_norm_stats_batched_kernelPfS_S_ii(
	.param .u64 .ptr .align 1 _Z39compute_batch_norm_stats_batched_kernelPfS_S_ii_param_0,
	.param .u64 .ptr .align 1 _Z39compute_batch_norm_stats_batched_kernelPfS_S_ii_param_1,
	.param .u64 .ptr .align 1 _Z39compute_batch_norm_stats_batched_kernelPfS_S_ii_param_2,
	.param .u32 _Z39compute_batch_norm_stats_batched_kernelPfS_S_ii_param_3,
	.param .u32 _Z39compute_batch_norm_stats_batched_kernelPfS_S_ii_param_4
)
{
	.reg .pred 	%p<20>;
	.reg .b32 	%r<69>;
	.reg .b32 	%f<197>;
	.reg .b64 	%rd<83>;

	ld.param.u64 	%rd4, [_Z39compute_batch_norm_stats_batched_kernelPfS_S_ii_param_0];
	ld.param.u64 	%rd2, [_Z39compute_batch_norm_stats_batched_kernelPfS_S_ii_param_1];
	ld.param.u64 	%rd3, [_Z39compute_batch_norm_stats_batched_kernelPfS_S_ii_param_2];
	ld.param.u32 	%r44, [_Z39compute_batch_norm_stats_batched_kernelPfS_S_ii_param_3];
	ld.param.u32 	%r45, [_Z39compute_batch_norm_stats_batched_kernelPfS_S_ii_param_4];
	cvta.to.global.u64 	%rd1, %rd4;
	mov.u32 	%r46, %ctaid.x;
	mov.u32 	%r47, %ntid.x;
	mov.u32 	%r48, %tid.x;
	mad.lo.s32 	%r1, %r46, %r47, %r48;
	setp.ge.s32 	%p1, %r1, %r45;
	@%p1 bra 	$L__BB1_28;
	setp.lt.s32 	%p2, %r44, 1;
	mov.f32 	%f187, 0f00000000;
	@%p2 bra 	$L__BB1_14;
	and.b32  	%r2, %r44, 15;
	setp.lt.u32 	%p3, %r44, 16;
	mov.f32 	%f187, 0f00000000;
	mov.b32 	%r58, 0;
	@%p3 bra 	$L__BB1_5;
	and.b32  	%r58, %r44, 2147483632;
	neg.s32 	%r56, %r58;
	shl.b32 	%r5, %r45, 4;
	mov.f32 	%f187, 0f00000000;
	mul.wide.s32 	%rd7, %r45, 4;
	mov.u32 	%r55, %r1;
$L__BB1_4:
	.pragma "nounroll";
	mul.wide.s32 	%rd5, %r55, 4;
	add.s64 	%rd6, %rd1, %rd5;
	ld.global.f32 	%f33, [%rd6];
	add.f32 	%f34, %f187, %f33;
	add.s64 	%rd8, %rd6, %rd7;
	ld.global.f32 	%f35, [%rd8];
	add.f32 	%f36, %f34, %f35;
	add.s64 	%rd9, %rd8, %rd7;
	ld.global.f32 	%f37, [%rd9];
	add.f32 	%f38, %f36, %f37;
	add.s64 	%rd10, %rd9, %rd7;
	ld.global.f32 	%f39, [%rd10];
	add.f32 	%f40, %f38, %f39;
	add.s64 	%rd11, %rd10, %rd7;
	ld.global.f32 	%f41, [%rd11];
	add.f32 	%f42, %f40, %f41;
	add.s64 	%rd12, %rd11, %rd7;
	ld.global.f32 	%f43, [%rd12];
	add.f32 	%f44, %f42, %f43;
	add.s64 	%rd13, %rd12, %rd7;
	ld.global.f32 	%f45, [%rd13];
	add.f32 	%f46, %f44, %f45;
	add.s64 	%rd14, %rd13, %rd7;
	ld.global.f32 	%f47, [%rd14];
	add.f32 	%f48, %f46, %f47;
	add.s64 	%rd15, %rd14, %rd7;
	ld.global.f32 	%f49, [%rd15];
	add.f32 	%f50, %f48, %f49;
	add.s64 	%rd16, %rd15, %rd7;
	ld.global.f32 	%f51, [%rd16];
	add.f32 	%f52, %f50, %f51;
	add.s64 	%rd17, %rd16, %rd7;
	ld.global.f32 	%f53, [%rd17];
	add.f32 	%f54, %f52, %f53;
	add.s64 	%rd18, %rd17, %rd7;
	ld.global.f32 	%f55, [%rd18];
	add.f32 	%f56, %f54, %f55;
	add.s64 	%rd19, %rd18, %rd7;
	ld.global.f32 	%f57, [%rd19];
	add.f32 	%f58, %f56, %f57;
	add.s64 	%rd20, %rd19, %rd7;
	ld.global.f32 	%f59, [%rd20];
	add.f32 	%f60, %f58, %f59;
	add.s64 	%rd21, %rd20, %rd7;
	ld.global.f32 	%f61, [%rd21];
	add.f32 	%f62, %f60, %f61;
	add.s64 	%rd22, %rd21, %rd7;
	ld.global.f32 	%f63, [%rd22];
	add.f32 	%f187, %f62, %f63;
	add.s32 	%r56, %r56, 16;
	add.s32 	%r55, %r55, %r5;
	setp.ne.s32 	%p4, %r56, 0;
	@%p4 bra 	$L__BB1_4;
$L__BB1_5:
	setp.eq.s32 	%p5, %r2, 0;
	@%p5 bra 	$L__BB1_14;
	and.b32  	%r11, %r44, 7;
	setp.lt.u32 	%p6, %r2, 8;
	@%p6 bra 	$L__BB1_8;
	mad.lo.s32 	%r50, %r58, %r45, %r1;
	mul.wide.s32 	%rd23, %r50, 4;
	add.s64 	%rd24, %rd1, %rd23;
	ld.global.f32 	%f65, [%rd24];
	add.f32 	%f66, %f187, %f65;
	mul.wide.s32 	%rd25, %r45, 4;
	add.s64 	%rd26, %rd24, %rd25;
	ld.global.f32 	%f67, [%rd26];
	add.f32 	%f68, %f66, %f67;
	add.s64 	%rd27, %rd26, %rd25;
	ld.global.f32 	%f69, [%rd27];
	add.f32 	%f70, %f68, %f69;
	add.s64 	%rd28, %rd27, %rd25;
	ld.global.f32 	%f71, [%rd28];
	add.f32 	%f72, %f70, %f71;
	add.s64 	%rd29, %rd28, %rd25;
	ld.global.f32 	%f73, [%rd29];
	add.f32 	%f74, %f72, %f73;
	add.s64 	%rd30, %rd29, %rd25;
	ld.global.f32 	%f75, [%rd30];
	add.f32 	%f76, %f74, %f75;
	add.s64 	%rd31, %rd30, %rd25;
	ld.global.f32 	%f77, [%rd31];
	add.f32 	%f78, %f76, %f77;
	add.s64 	%rd32, %rd31, %rd25;
	ld.global.f32 	%f79, [%rd32];
	add.f32 	%f187, %f78, %f79;
	add.s32 	%r58, %r58, 8;
$L__BB1_8:
	setp.eq.s32 	%p7, %r11, 0;
	@%p7 bra 	$L__BB1_14;
	and.b32  	%r14, %r44, 3;
	setp.lt.u32 	%p8, %r11, 4;
	@%p8 bra 	$L__BB1_11;
	mad.lo.s32 	%r51, %r58, %r45, %r1;
	mul.wide.s32 	%rd33, %r51, 4;
	add.s64 	%rd34, %rd1, %rd33;
	ld.global.f32 	%f81, [%rd34];
	add.f32 	%f82, %f187, %f81;
	mul.wide.s32 	%rd35, %r45, 4;
	add.s64 	%rd36, %rd34, %rd35;
	ld.global.f32 	%f83, [%rd36];
	add.f32 	%f84, %f82, %f83;
	add.s64 	%rd37, %rd36, %rd35;
	ld.global.f32 	%f85, [%rd37];
	add.f32 	%f86, %f84, %f85;
	add.s64 	%rd38, %rd37, %rd35;
	ld.global.f32 	%f87, [%rd38];
	add.f32 	%f187, %f86, %f87;
	add.s32 	%r58, %r58, 4;
$L__BB1_11:
	setp.eq.s32 	%p9, %r14, 0;
	@%p9 bra 	$L__BB1_14;
	mad.lo.s32 	%r61, %r58, %r45, %r1;
	neg.s32 	%r60, %r14;
$L__BB1_13:
	.pragma "nounroll";
	mul.wide.s32 	%rd39, %r61, 4;
	add.s64 	%rd40, %rd1, %rd39;
	ld.global.f32 	%f88, [%rd40];
	add.f32 	%f187, %f187, %f88;
	add.s32 	%r61, %r61, %r45;
	add.s32 	%r60, %r60, 1;
	setp.ne.s32 	%p10, %r60, 0;
	@%p10 bra 	$L__BB1_13;
$L__BB1_14:
	setp.lt.s32 	%p11, %r44, 1;
	cvt.rn.f32.s32 	%f14, %r44;
	div.rn.f32 	%f15, %f187, %f14;
	cvta.to.global.u64 	%rd41, %rd2;
	mul.wide.s32 	%rd42, %r1, 4;
	add.s64 	%rd43, %rd41, %rd42;
	st.global.f32 	[%rd43], %f15;
	mov.f32 	%f196, 0f00000000;
	@%p11 bra 	$L__BB1_27;
	and.b32  	%r23, %r44, 15;
	setp.lt.u32 	%p12, %r44, 16;
	mov.f32 	%f196, 0f00000000;
	mov.b32 	%r65, 0;
	@%p12 bra 	$L__BB1_18;
	and.b32  	%r65, %r44, 2147483632;
	neg.s32 	%r63, %r65;
	shl.b32 	%r26, %r45, 4;
	mov.f32 	%f196, 0f00000000;
	mul.wide.s32 	%rd46, %r45, 4;
	mov.u32 	%r62, %r1;
$L__BB1_17:
	.pragma "nounroll";
	mul.wide.s32 	%rd44, %r62, 4;
	add.s64 	%rd45, %rd1, %rd44;
	ld.global.f32 	%f93, [%rd45];
	sub.f32 	%f94, %f93, %f15;
	fma.rn.f32 	%f95, %f94, %f94, %f196;
	add.s64 	%rd47, %rd45, %rd46;
	ld.global.f32 	%f96, [%rd47];
	sub.f32 	%f97, %f96, %f15;
	fma.rn.f32 	%f98, %f97, %f97, %f95;
	add.s64 	%rd48, %rd47, %rd46;
	ld.global.f32 	%f99, [%rd48];
	sub.f32 	%f100, %f99, %f15;
	fma.rn.f32 	%f101, %f100, %f100, %f98;
	add.s64 	%rd49, %rd48, %rd46;
	ld.global.f32 	%f102, [%rd49];
	sub.f32 	%f103, %f102, %f15;
	fma.rn.f32 	%f104, %f103, %f103, %f101;
	add.s64 	%rd50, %rd49, %rd46;
	ld.global.f32 	%f105, [%rd50];
	sub.f32 	%f106, %f105, %f15;
	fma.rn.f32 	%f107, %f106, %f106, %f104;
	add.s64 	%rd51, %rd50, %rd46;
	ld.global.f32 	%f108, [%rd51];
	sub.f32 	%f109, %f108, %f15;
	fma.rn.f32 	%f110, %f109, %f109, %f107;
	add.s64 	%rd52, %rd51, %rd46;
	ld.global.f32 	%f111, [%rd52];
	sub.f32 	%f112, %f111, %f15;
	fma.rn.f32 	%f113, %f112, %f112, %f110;
	add.s64 	%rd53, %rd52, %rd46;
	ld.global.f32 	%f114, [%rd53];
	sub.f32 	%f115, %f114, %f15;
	fma.rn.f32 	%f116, %f115, %f115, %f113;
	add.s64 	%rd54, %rd53, %rd46;
	ld.global.f32 	%f117, [%rd54];
	sub.f32 	%f118, %f117, %f15;
	fma.rn.f32 	%f119, %f118, %f118, %f116;
	add.s64 	%rd55, %rd54, %rd46;
	ld.global.f32 	%f120, [%rd55];
	sub.f32 	%f121, %f120, %f15;
	fma.rn.f32 	%f122, %f121, %f121, %f119;
	add.s64 	%rd56, %rd55, %rd46;
	ld.global.f32 	%f123, [%rd56];
	sub.f32 	%f124, %f123, %f15;
	fma.rn.f32 	%f125, %f124, %f124, %f122;
	add.s64 	%rd57, %rd56, %rd46;
	ld.global.f32 	%f126, [%rd57];
	sub.f32 	%f127, %f126, %f15;
	fma.rn.f32 	%f128, %f127, %f127, %f125;
	add.s64 	%rd58, %rd57, %rd46;
	ld.global.f32 	%f129, [%rd58];
	sub.f32 	%f130, %f129, %f15;
	fma.rn.f32 	%f131, %f130, %f130, %f128;
	add.s64 	%rd59, %rd58, %rd46;
	ld.global.f32 	%f132, [%rd59];
	sub.f32 	%f133, %f132, %f15;
	fma.rn.f32 	%f134, %f133, %f133, %f131;
	add.s64 	%rd60, %rd59, %rd46;
	ld.global.f32 	%f135, [%rd60];
	sub.f32 	%f136, %f135, %f15;
	fma.rn.f32 	%f137, %f136, %f136, %f134;
	add.s64 	%rd61, %rd60, %rd46;
	ld.global.f32 	%f138, [%rd61];
	sub.f32 	%f139, %f138, %f15;
	fma.rn.f32 	%f196, %f139, %f139, %f137;
	add.s32 	%r63, %r63, 16;
	add.s32 	%r62, %r62, %r26;
	setp.ne.s32 	%p13, %r63, 0;
	@%p13 bra 	$L__BB1_17;
$L__BB1_18:
	setp.eq.s32 	%p14, %r23, 0;
	@%p14 bra 	$L__BB1_27;
	and.b32  	%r32, %r44, 7;
	setp.lt.u32 	%p15, %r23, 8;
	@%p15 bra 	$L__BB1_21;
	mad.lo.s32 	%r53, %r65, %r45, %r1;
	mul.wide.s32 	%rd62, %r53, 4;
	add.s64 	%rd63, %rd1, %rd62;
	ld.global.f32 	%f141, [%rd63];
	sub.f32 	%f142, %f141, %f15;
	fma.rn.f32 	%f143, %f142, %f142, %f196;
	mul.wide.s32 	%rd64, %r45, 4;
	add.s64 	%rd65, %rd63, %rd64;
	ld.global.f32 	%f144, [%rd65];
	sub.f32 	%f145, %f144, %f15;
	fma.rn.f32 	%f146, %f145, %f145, %f143;
	add.s64 	%rd66, %rd65, %rd64;
	ld.global.f32 	%f147, [%rd66];
	sub.f32 	%f148, %f147, %f15;
	fma.rn.f32 	%f149, %f148, %f148, %f146;
	add.s64 	%rd67, %rd66, %rd64;
	ld.global.f32 	%f150, [%rd67];
	sub.f32 	%f151, %f150, %f15;
	fma.rn.f32 	%f152, %f151, %f151, %f149;
	add.s64 	%rd68, %rd67, %rd64;
	ld.global.f32 	%f153, [%rd68];
	sub.f32 	%f154, %f153, %f15;
	fma.rn.f32 	%f155, %f154, %f154, %f152;
	add.s64 	%rd69, %rd68, %rd64;
	ld.global.f32 	%f156, [%rd69];
	sub.f32 	%f157, %f156, %f15;
	fma.rn.f32 	%f158, %f157, %f157, %f155;
	add.s64 	%rd70, %rd69, %rd64;
	ld.global.f32 	%f159, [%rd70];
	sub.f32 	%f160, %f159, %f15;
	fma.rn.f32 	%f161, %f160, %f160, %f158;
	add.s64 	%rd71, %rd70, %rd64;
	ld.global.f32 	%f162, [%rd71];
	sub.f32 	%f163, %f162, %f15;
	fma.rn.f32 	%f196, %f163, %f163, %f161;
	add.s32 	%r65, %r65, 8;
$L__BB1_21:
	setp.eq.s32 	%p16, %r32, 0;
	@%p16 bra 	$L__BB1_27;
	and.b32  	%r35, %r44, 3;
	setp.lt.u32 	%p17, %r32, 4;
	@%p17 bra 	$L__BB1_24;
	mad.lo.s32 	%r54, %r65, %r45, %r1;
	mul.wide.s32 	%rd72, %r54, 4;
	add.s64 	%rd73, %rd1, %rd72;
	ld.global.f32 	%f165, [%rd73];
	sub.f32 	%f166, %f165, %f15;
	fma.rn.f32 	%f167, %f166, %f166, %f196;
	mul.wide.s32 	%rd74, %r45, 4;
	add.s64 	%rd75, %rd73, %rd74;
	ld.global.f32 	%f168, [%rd75];
	sub.f32 	%f169, %f168, %f15;
	fma.rn.f32 	%f170, %f169, %f169, %f167;
	add.s64 	%rd76, %rd75, %rd74;
	ld.global.f32 	%f171, [%rd76];
	sub.f32 	%f172, %f171, %f15;
	fma.rn.f32 	%f173, %f172, %f172, %f170;
	add.s64 	%rd77, %rd76, %rd74;
	ld.global.f32 	%f174, [%rd77];
	sub.f32 	%f175, %f174, %f15;
	fma.rn.f32 	%f196, %f175, %f175, %f173;
	add.s32 	%r65, %r65, 4;
$L__BB1_24:
	setp.eq.s32 	%p18, %r35, 0;
	@%p18 bra 	$L__BB1_27;
	mad.lo.s32 	%r68, %r65, %r45, %r1;
	neg.s32 	%r67, %r35;
$L__BB1_26:
	.pragma "nounroll";
	mul.wide.s32 	%rd78, %r68, 4;
	add.s64 	%rd79, %rd1, %rd78;
	ld.global.f32 	%f176, [%rd79];
	sub.f32 	%f177, %f176, %f15;
	fma.rn.f32 	%f196, %f177, %f177, %f196;
	add.s32 	%r68, %r68, %r45;
	add.s32 	%r67, %r67, 1;
	setp.ne.s32 	%p19, %r67, 0;
	@%p19 bra 	$L__BB1_26;
$L__BB1_27:
	div.rn.f32 	%f178, %f196, %f14;
	cvta.to.global.u64 	%rd80, %rd3;
	add.s64 	%rd82, %rd80, %rd42;
	st.global.f32 	[%rd82], %f178;
$L__BB1_28:
	ret;

}
	// .globl	_Z33compute_batch_norm_batched_kernelPfS_S_S_S_S_fiiS_
.visible .entry _Z33compute_batch_norm_batched_kernelPfS_S_S_S_S_fiiS_(
	.param .u64 .ptr .align 1 _Z33compute_batch_norm_batched_kernelPfS_S_S_S_S_fiiS__param_0,
	.param .u64 .ptr .align 1 _Z33compute_batch_norm_batched_kernelPfS_S_S_S_S_fiiS__param_1,
	.param .u64 .ptr .align 1 _Z33compute_batch_norm_batched_kernelPfS_S_S_S_S_fiiS__param_2,
	.param .u64 .ptr .align 1 _Z33compute_batch_norm_batched_kernelPfS_S_S_S_S_fiiS__param_3,
	.param .u64 .ptr .align 1 _Z33compute_batch_norm_batched_kernelPfS_S_S_S_S_fiiS__param_4,
	.param .u64 .ptr .align 1 _Z33compute_batch_norm_batched_kernelPfS_S_S_S_S_fiiS__param_5,
	.param .f32 _Z33compute_batch_norm_batched_kernelPfS_S_S_S_S_fiiS__param_6,
	.param .u32 _Z33compute_batch_norm_batched_kernelPfS_S_S_S_S_fiiS__param_7,
	.param .u32 _Z33compute_batch_norm_batched_kernelPfS_S_S_S_S_fiiS__param_8,
	.param .u64 .ptr .align 1 _Z33compute_batch_norm_batched_kernelPfS_S_S_S_S_fiiS__param_9
)
{
	.reg .pred 	%p<3>;
	.reg .b32 	%r<9>;
	.reg .b32 	%f<12>;
	.reg .b64 	%rd<27>;

	ld.param.u64 	%rd1, [_Z33compute_batch_norm_batched_kernelPfS_S_S_S_S_fiiS__param_0];
	ld.param.u64 	%rd2, [_Z33compute_batch_norm_batched_kernelPfS_S_S_S_S_fiiS__param_1];
	ld.param.u64 	%rd3, [_Z33compute_batch_norm_batched_kernelPfS_S_S_S_S_fiiS__param_2];
	ld.param.u64 	%rd4, [_Z33compute_batch_norm_batched_kernelPfS_S_S_S_S_fiiS__param_3];
	ld.param.u64 	%rd5, [_Z33compute_batch_norm_batched_kernelPfS_S_S_S_S_fiiS__param_4];
	ld.param.u64 	%rd6, [_Z33compute_batch_norm_batched_kernelPfS_S_S_S_S_fiiS__param_5];
	ld.param.f32 	%f2, [_Z33compute_batch_norm_batched_kernelPfS_S_S_S_S_fiiS__param_6];
	ld.param.u32 	%r4, [_Z33compute_batch_norm_batched_kernelPfS_S_S_S_S_fiiS__param_7];
	ld.param.u32 	%r3, [_Z33compute_batch_norm_batched_kernelPfS_S_S_S_S_fiiS__param_8];
	ld.param.u64 	%rd7, [_Z33compute_batch_norm_batched_kernelPfS_S_S_S_S_fiiS__param_9];
	mov.u32 	%r5, %ctaid.x;
	mov.u32 	%r6, %ntid.x;
	mov.u32 	%r7, %tid.x;
	mad.lo.s32 	%r1, %r5, %r6, %r7;
	mul.lo.s32 	%r8, %r3, %r4;
	setp.ge.s32 	%p1, %r1, %r8;
	@%p1 bra 	$L__BB2_4;
	cvta.to.global.u64 	%rd8, %rd4;
	cvta.to.global.u64 	%rd9, %rd1;
	cvta.to.global.u64 	%rd10, %rd3;
	rem.s32 	%r2, %r1, %r3;
	mul.wide.s32 	%rd11, %r2, 4;
	add.s64 	%rd12, %rd8, %rd11;
	ld.global.f32 	%f3, [%rd12];
	add.f32 	%f4, %f2, %f3;
	sqrt.rn.f32 	%f5, %f4;
	mul.wide.s32 	%rd13, %r1, 4;
	add.s64 	%rd14, %rd9, %rd13;
	ld.global.f32 	%f6, [%rd14];
	add.s64 	%rd15, %rd10, %rd11;
	ld.global.f32 	%f7, [%rd15];
	sub.f32 	%f8, %f6, %f7;
	div.rn.f32 	%f1, %f8, %f5;
	setp.eq.s64 	%p2, %rd7, 0;
	@%p2 bra 	$L__BB2_3;
	cvta.to.global.u64 	%rd16, %rd7;
	add.s64 	%rd18, %rd16, %rd13;
	st.global.f32 	[%rd18], %f1;
$L__BB2_3:
	cvta.to.global.u64 	%rd19, %rd5;
	add.s64 	%rd21, %rd19, %rd11;
	ld.global.f32 	%f9, [%rd21];
	cvta.to.global.u64 	%rd22, %rd6;
	add.s64 	%rd23, %rd22, %rd11;
	ld.global.f32 	%f10, [%rd23];
	fma.rn.f32 	%f11, %f1, %f9, %f10;
	cvta.to.global.u64 	%rd24, %rd2;
	add.s64 	%rd26, %rd24, %rd13;
	st.global.f32 	[%rd26], %f11;
$L__BB2_4:
	ret;

}
	// .globl	_Z35compute_output_delta_batched_kernelPfS_S_S_iii
.visible .entry _Z35compute_output_delta_batched_kernelPfS_S_S_iii(
	.param .u64 .ptr .align 1 _Z35compute_output_delta_batched_kernelPfS_S_S_iii_param_0,
	.param .u64 .ptr .align 1 _Z35compute_output_delta_batched_kernelPfS_S_S_iii_param_1,
	.param .u64 .ptr .align 1 _Z35compute_output_delta_batched_kernelPfS_S_S_iii_param_2,
	.param .u64 .ptr .align 1 _Z35compute_output_delta_batched_kernelPfS_S_S_iii_param_3,
	.param .u32 _Z35compute_output_delta_batched_kernelPfS_S_S_iii_param_4,
	.param .u32 _Z35compute_output_delta_batched_kernelPfS_S_S_iii_param_5,
	.param .u32 _Z35compute_output_delta_batched_kernelPfS_S_S_iii_param_6
)
{
	.reg .pred 	%p<5>;
	.reg .b32 	%r<9>;
	.reg .b32 	%f<15>;
	.reg .b64 	%rd<16>;

	ld.param.u64 	%rd1, [_Z35compute_output_delta_batched_kernelPfS_S_S_iii_param_0];
	ld.param.u64 	%rd2, [_Z35compute_output_delta_batched_kernelPfS_S_S_iii_param_1];
	ld.param.u64 	%rd3, [_Z35compute_output_delta_batched_kernelPfS_S_S_iii_param_2];
	ld.param.u64 	%rd4, [_Z35compute_output_delta_batched_kernelPfS_S_S_iii_param_3];
	ld.param.u32 	%r3, [_Z35compute_output_delta_batched_kernelPfS_S_S_iii_param_4];
	ld.param.u32 	%r4, [_Z35compute_output_delta_batched_kernelPfS_S_S_iii_param_5];
	ld.param.u32 	%r2, [_Z35compute_output_delta_batched_kernelPfS_S_S_iii_param_6];
	mov.u32 	%r5, %ctaid.x;
	mov.u32 	%r6, %ntid.x;
	mov.u32 	%r7, %tid.x;
	mad.lo.s32 	%r1, %r5, %r6, %r7;
	mul.lo.s32 	%r8, %r4, %r3;
	setp.ge.s32 	%p1, %r1, %r8;
	@%p1 bra 	$L__BB3_7;
	cvta.to.global.u64 	%rd5, %rd1;
	cvta.to.global.u64 	%rd6, %rd3;
	mul.wide.s32 	%rd7, %r1, 4;
	add.s64 	%rd8, %rd5, %rd7;
	ld.global.f32 	%f1, [%rd8];
	add.s64 	%rd9, %rd6, %rd7;
	ld.global.f32 	%f2, [%rd9];
	setp.eq.s32 	%p2, %r2, 1;
	@%p2 bra 	$L__BB3_4;
	setp.ne.s32 	%p3, %r2, 0;
	@%p3 bra 	$L__BB3_5;
	mov.f32 	%f8, 0f3F800000;
	sub.f32 	%f9, %f8, %f1;
	mul.f32 	%f14, %f1, %f9;
	bra.uni 	$L__BB3_6;
$L__BB3_4:
	cvta.to.global.u64 	%rd10, %rd2;
	add.s64 	%rd12, %rd10, %rd7;
	ld.global.f32 	%f7, [%rd12];
	setp.gt.f32 	%p4, %f7, 0f00000000;
	selp.f32 	%f14, 0f3F800000, 0f00000000, %p4;
	bra.uni 	$L__BB3_6;
$L__BB3_5:
	mul.f32 	%f10, %f1, %f1;
	mov.f32 	%f11, 0f3F800000;
	sub.f32 	%f14, %f11, %f10;
$L__BB3_6:
	sub.f32 	%f12, %f1, %f2;
	mul.f32 	%f13, %f12, %f14;
	cvta.to.global.u64 	%rd13, %rd4;
	add.s64 	%rd15, %rd13, %rd7;
	st.global.f32 	[%rd15], %f13;
$L__BB3_7:
	ret;

}
	// .globl	_Z35compute_hidden_delta_batched_kernelPfS_S_iii
.visible .entry _Z35compute_hidden_delta_batched_kernelPfS_S_iii(
	.param .u64 .ptr .align 1 _Z35compute_hidden_delta_batched_kernelPfS_S_iii_param_0,
	.param .u64 .ptr .align 1 _Z35compute_hidden_delta_batched_kernelPfS_S_iii_param_1,
	.param .u64 .ptr .align 1 _Z35compute_hidden_delta_batched_kernelPfS_S_iii_param_2,
	.param .u32 _Z35compute_hidden_delta_batched_kernelPfS_S_iii_param_3,
	.param .u32 _Z35compute_hidden_delta_batched_kernelPfS_S_iii_param_4,
	.param .u32 _Z35compute_hidden_delta_batched_kernelPfS_S_iii_param_5
)
{
	.reg .pred 	%p<11>;
	.reg .b32 	%r<42>;
	.reg .b32 	%f<68>;
	.reg .b64 	%rd<40>;

	ld.param.u64 	%rd5, [_Z35compute_hidden_delta_batched_kernelPfS_S_iii_param_0];
	ld.param.u64 	%rd6, [_Z35compute_hidden_delta_batched_kernelPfS_S_iii_param_1];
	ld.param.u64 	%rd4, [_Z35compute_hidden_delta_batched_kernelPfS_S_iii_param_2];
	ld.param.u32 	%r22, [_Z35compute_hidden_delta_batched_kernelPfS_S_iii_param_3];
	ld.param.u32 	%r20, [_Z35compute_hidden_delta_batched_kernelPfS_S_iii_param_4];
	ld.param.u32 	%r21, [_Z35compute_hidden_delta_batched_kernelPfS_S_iii_param_5];
	cvta.to.global.u64 	%rd1, %rd6;
	cvta.to.global.u64 	%rd2, %rd5;
	mov.u32 	%r23, %ctaid.x;
	mov.u32 	%r24, %ntid.x;
	mov.u32 	%r25, %tid.x;
	mad.lo.s32 	%r1, %r23, %r24, %r25;
	mul.lo.s32 	%r26, %r20, %r22;
	setp.ge.s32 	%p1, %r1, %r26;
	@%p1 bra 	$L__BB4_14;
	rem.s32 	%r2, %r1, %r20;
	setp.lt.s32 	%p2, %r21, 1;
	mov.f32 	%f67, 0f00000000;
	@%p2 bra 	$L__BB4_13;
	div.s32 	%r28, %r1, %r20;
	mul.lo.s32 	%r3, %r28, %r21;
	and.b32  	%r4, %r21, 7;
	setp.lt.u32 	%p3, %r21, 8;
	mov.f32 	%f67, 0f00000000;
	mov.b32 	%r40, 0;
	@%p3 bra 	$L__BB4_5;
	and.b32  	%r40, %r21, 2147483640;
	neg.s32 	%r38, %r40;
	shl.b32 	%r7, %r20, 3;
	add.s64 	%rd3, %rd2, 16;
	mov.f32 	%f67, 0f00000000;
	mul.wide.s32 	%rd11, %r20, 4;
	mov.u32 	%r36, %r3;
	mov.u32 	%r37, %r2;
$L__BB4_4:
	.pragma "nounroll";
	mul.wide.s32 	%rd7, %r36, 4;
	add.s64 	%rd8, %rd3, %rd7;
	ld.global.f32 	%f17, [%rd8+-16];
	mul.wide.s32 	%rd9, %r37, 4;
	add.s64 	%rd10, %rd1, %rd9;
	ld.global.f32 	%f18, [%rd10];
	fma.rn.f32 	%f19, %f17, %f18, %f67;
	ld.global.f32 	%f20, [%rd8+-12];
	add.s64 	%rd12, %rd10, %rd11;
	ld.global.f32 	%f21, [%rd12];
	fma.rn.f32 	%f22, %f20, %f21, %f19;
	ld.global.f32 	%f23, [%rd8+-8];
	add.s64 	%rd13, %rd12, %rd11;
	ld.global.f32 	%f24, [%rd13];
	fma.rn.f32 	%f25, %f23, %f24, %f22;
	ld.global.f32 	%f26, [%rd8+-4];
	add.s64 	%rd14, %rd13, %rd11;
	ld.global.f32 	%f27, [%rd14];
	fma.rn.f32 	%f28, %f26, %f27, %f25;
	ld.global.f32 	%f29, [%rd8];
	add.s64 	%rd15, %rd14, %rd11;
	ld.global.f32 	%f30, [%rd15];
	fma.rn.f32 	%f31, %f29, %f30, %f28;
	ld.global.f32 	%f32, [%rd8+4];
	add.s64 	%rd16, %rd15, %rd11;
	ld.global.f32 	%f33, [%rd16];
	fma.rn.f32 	%f34, %f32, %f33, %f31;
	ld.global.f32 	%f35, [%rd8+8];
	add.s64 	%rd17, %rd16, %rd11;
	ld.global.f32 	%f36, [%rd17];
	fma.rn.f32 	%f37, %f35, %f36, %f34;
	ld.global.f32 	%f38, [%rd8+12];
	add.s64 	%rd18, %rd17, %rd11;
	ld.global.f32 	%f39, [%rd18];
	fma.rn.f32 	%f67, %f38, %f39, %f37;
	add.s32 	%r38, %r38, 8;
	add.s32 	%r37, %r37, %r7;
	add.s32 	%r36, %r36, 8;
	setp.ne.s32 	%p4, %r38, 0;
	@%p4 bra 	$L__BB4_4;
$L__BB4_5:
	setp.eq.s32 	%p5, %r4, 0;
	@%p5 bra 	$L__BB4_13;
	and.b32  	%r15, %r21, 3;
	setp.lt.u32 	%p6, %r4, 4;
	@%p6 bra 	$L__BB4_8;
	add.s32 	%r29, %r3, %r40;
	mul.wide.s32 	%rd19, %r29, 4;
	add.s64 	%rd20, %rd2, %rd19;
	ld.global.f32 	%f41, [%rd20];
	mad.lo.s32 	%r30, %r40, %r20, %r2;
	mul.wide.s32 	%rd21, %r30, 4;
	add.s64 	%rd22, %rd1, %rd21;
	ld.global.f32 	%f42, [%rd22];
	fma.rn.f32 	%f43, %f41, %f42, %f67;
	ld.global.f32 	%f44, [%rd20+4];
	mul.wide.s32 	%rd23, %r20, 4;
	add.s64 	%rd24, %rd22, %rd23;
	ld.global.f32 	%f45, [%rd24];
	fma.rn.f32 	%f46, %f44, %f45, %f43;
	ld.global.f32 	%f47, [%rd20+8];
	add.s64 	%rd25, %rd24, %rd23;
	ld.global.f32 	%f48, [%rd25];
	fma.rn.f32 	%f49, %f47, %f48, %f46;
	ld.global.f32 	%f50, [%rd20+12];
	add.s64 	%rd26, %rd25, %rd23;
	ld.global.f32 	%f51, [%rd26];
	fma.rn.f32 	%f67, %f50, %f51, %f49;
	add.s32 	%r40, %r40, 4;
$L__BB4_8:
	setp.eq.s32 	%p7, %r15, 0;
	@%p7 bra 	$L__BB4_13;
	setp.eq.s32 	%p8, %r15, 1;
	@%p8 bra 	$L__BB4_11;
	add.s32 	%r31, %r3, %r40;
	mul.wide.s32 	%rd27, %r31, 4;
	add.s64 	%rd28, %rd2, %rd27;
	ld.global.f32 	%f53, [%rd28];
	mad.lo.s32 	%r32, %r40, %r20, %r2;
	mul.wide.s32 	%rd29, %r32, 4;
	add.s64 	%rd30, %rd1, %rd29;
	ld.global.f32 	%f54, [%rd30];
	fma.rn.f32 	%f55, %f53, %f54, %f67;
	ld.global.f32 	%f56, [%rd28+4];
	mul.wide.s32 	%rd31, %r20, 4;
	add.s64 	%rd32, %rd30, %rd31;
	ld.global.f32 	%f57, [%rd32];
	fma.rn.f32 	%f67, %f56, %f57, %f55;
	add.s32 	%r40, %r40, 2;
$L__BB4_11:
	and.b32  	%r33, %r21, 1;
	setp.eq.b32 	%p9, %r33, 1;
	not.pred 	%p10, %p9;
	@%p10 bra 	$L__BB4_13;
	add.s32 	%r34, %r3, %r40;
	mul.wide.s32 	%rd33, %r34, 4;
	add.s64 	%rd34, %rd2, %rd33;
	ld.global.f32 	%f58, [%rd34];
	mad.lo.s32 	%r35, %r40, %r20, %r2;
	mul.wide.s32 	%rd35, %r35, 4;
	add.s64 	%rd36, %rd1, %rd35;
	ld.global.f32 	%f59, [%rd36];
	fma.rn.f32 	%f67, %f58, %f59, %f67;
$L__BB4_13:
	cvta.to.global.u64 	%rd37, %rd4;
	mul.wide.s32 	%rd38, %r1, 4;
	add.s64 	%rd39, %rd37, %rd38;
	st.global.f32 	[%rd39], %f67;
$L__BB4_14:
	ret;

}
	// .globl	_Z30compute_bn_grad_batched_kernelPfS_S_S_ii
.visible .entry _Z30compute_bn_grad_batched_kernelPfS_S_S_ii(
	.param .u64 .ptr .align 1 _Z30compute_bn_grad_batched_kernelPfS_S_S_ii_param_0,
	.param .u64 .ptr .align 1 _Z30compute_bn_grad_batched_kernelPfS_S_S_ii_param_1,
	.param .u64 .ptr .align 1 _Z30compute_bn_grad_batched_kernelPfS_S_S_ii_param_2,
	.param .u64 .ptr .align 1 _Z30compute_bn_grad_batched_kernelPfS_S_S_ii_param_3,
	.param .u32 _Z30compute_bn_grad_batched_kernelPfS_S_S_ii_param_4,
	.param .u32 _Z30compute_bn_grad_batched_kernelPfS_S_S_ii_param_5
)
{
	.reg .pred 	%p<11>;
	.reg .b32 	%r<38>;
	.reg .b32 	%f<159>;
	.reg .b64 	%rd<77>;

	ld.param.u64 	%rd5, [_Z30compute_bn_grad_batched_kernelPfS_S_S_ii_param_0];
	ld.param.u64 	%rd6, [_Z30compute_bn_grad_batched_kernelPfS_S_S_ii_param_1];
	ld.param.u64 	%rd3, [_Z30compute_bn_grad_batched_kernelPfS_S_S_ii_param_2];
	ld.param.u64 	%rd4, [_Z30compute_bn_grad_batched_kernelPfS_S_S_ii_param_3];
	ld.param.u32 	%r23, [_Z30compute_bn_grad_batched_kernelPfS_S_S_ii_param_4];
	ld.param.u32 	%r24, [_Z30compute_bn_grad_batched_kernelPfS_S_S_ii_param_5];
	cvta.to.global.u64 	%rd1, %rd6;
	cvta.to.global.u64 	%rd2, %rd5;
	mov.u32 	%r25, %ctaid.x;
	mov.u32 	%r26, %ntid.x;
	mov.u32 	%r27, %tid.x;
	mad.lo.s32 	%r1, %r25, %r26, %r27;
	setp.ge.s32 	%p1, %r1, %r24;
	@%p1 bra 	$L__BB5_15;
	setp.lt.s32 	%p2, %r23, 1;
	mov.f32 	%f157, 0f00000000;
	mov.f32 	%f158, %f157;
	@%p2 bra 	$L__BB5_14;
	and.b32  	%r2, %r23, 15;
	setp.lt.u32 	%p3, %r23, 16;
	mov.f32 	%f158, 0f00000000;
	mov.b32 	%r34, 0;
	mov.f32 	%f157, %f158;
	@%p3 bra 	$L__BB5_5;
	and.b32  	%r34, %r23, 2147483632;
	neg.s32 	%r32, %r34;
	shl.b32 	%r5, %r24, 4;
	mov.f32 	%f158, 0f00000000;
	mul.wide.s32 	%rd10, %r24, 4;
	mov.u32 	%r31, %r1;
$L__BB5_4:
	.pragma "nounroll";
	mul.wide.s32 	%rd7, %r31, 4;
	add.s64 	%rd8, %rd2, %rd7;
	ld.global.f32 	%f31, [%rd8];
	add.s64 	%rd9, %rd1, %rd7;
	ld.global.f32 	%f32, [%rd9];
	fma.rn.f32 	%f33, %f31, %f32, %f157;
	add.f32 	%f34, %f158, %f31;
	add.s64 	%rd11, %rd8, %rd10;
	ld.global.f32 	%f35, [%rd11];
	add.s64 	%rd12, %rd9, %rd10;
	ld.global.f32 	%f36, [%rd12];
	fma.rn.f32 	%f37, %f35, %f36, %f33;
	add.f32 	%f38, %f34, %f35;
	add.s64 	%rd13, %rd11, %rd10;
	ld.global.f32 	%f39, [%rd13];
	add.s64 	%rd14, %rd12, %rd10;
	ld.global.f32 	%f40, [%rd14];
	fma.rn.f32 	%f41, %f39, %f40, %f37;
	add.f32 	%f42, %f38, %f39;
	add.s64 	%rd15, %rd13, %rd10;
	ld.global.f32 	%f43, [%rd15];
	add.s64 	%rd16, %rd14, %rd10;
	ld.global.f32 	%f44, [%rd16];
	fma.rn.f32 	%f45, %f43, %f44, %f41;
	add.f32 	%f46, %f42, %f43;
	add.s64 	%rd17, %rd15, %rd10;
	ld.global.f32 	%f47, [%rd17];
	add.s64 	%rd18, %rd16, %rd10;
	ld.global.f32 	%f48, [%rd18];
	fma.rn.f32 	%f49, %f47, %f48, %f45;
	add.f32 	%f50, %f46, %f47;
	add.s64 	%rd19, %rd17, %rd10;
	ld.global.f32 	%f51, [%rd19];
	add.s64 	%rd20, %rd18, %rd10;
	ld.global.f32 	%f52, [%rd20];
	fma.rn.f32 	%f53, %f51, %f52, %f49;
	add.f32 	%f54, %f50, %f51;
	add.s64 	%rd21, %rd19, %rd10;
	ld.global.f32 	%f55, [%rd21];
	add.s64 	%rd22, %rd20, %rd10;
	ld.global.f32 	%f56, [%rd22];
	fma.rn.f32 	%f57, %f55, %f56, %f53;
	add.f32 	%f58, %f54, %f55;
	add.s64 	%rd23, %rd21, %rd10;
	ld.global.f32 	%f59, [%rd23];
	add.s64 	%rd24, %rd22, %rd10;
	ld.global.f32 	%f60, [%rd24];
	fma.rn.f32 	%f61, %f59, %f60, %f57;
	add.f32 	%f62, %f58, %f59;
	add.s64 	%rd25, %rd23, %rd10;
	ld.global.f32 	%f63, [%rd25];
	add.s64 	%rd26, %rd24, %rd10;
	ld.global.f32 	%f64, [%rd26];
	fma.rn.f32 	%f65, %f63, %f64, %f61;
	add.f32 	%f66, %f62, %f63;
	add.s64 	%rd27, %rd25, %rd10;
	ld.global.f32 	%f67, [%rd27];
	add.s64 	%rd28, %rd26, %rd10;
	ld.global.f32 	%f68, [%rd28];
	fma.rn.f32 	%f69, %f67, %f68, %f65;
	add.f32 	%f70, %f66, %f67;
	add.s64 	%rd29, %rd27, %rd10;
	ld.global.f32 	%f71, [%rd29];
	add.s64 	%rd30, %rd28, %rd10;
	ld.global.f32 	%f72, [%rd30];
	fma.rn.f32 	%f73, %f71, %f72, %f69;
	add.f32 	%f74, %f70, %f71;
	add.s64 	%rd31, %rd29, %rd10;
	ld.global.f32 	%f75, [%rd31];
	add.s64 	%rd32, %rd30, %rd10;
	ld.global.f32 	%f76, [%rd32];
	fma.rn.f32 	%f77, %f75, %f76, %f73;
	add.f32 	%f78, %f74, %f75;
	add.s64 	%rd33, %rd31, %rd10;
	ld.global.f32 	%f79, [%rd33];
	add.s64 	%rd34, %rd32, %rd10;
	ld.global.f32 	%f80, [%rd34];
	fma.rn.f32 	%f81, %f79, %f80, %f77;
	add.f32 	%f82, %f78, %f79;
	add.s64 	%rd35, %rd33, %rd10;
	ld.global.f32 	%f83, [%rd35];
	add.s64 	%rd36, %rd34, %rd10;
	ld.global.f32 	%f84, [%rd36];
	fma.rn.f32 	%f85, %f83, %f84, %f81;
	add.f32 	%f86, %f82, %f83;
	add.s64 	%rd37, %rd35, %rd10;
	ld.global.f32 	%f87, [%rd37];
	add.s64 	%rd38, %rd36, %rd10;
	ld.global.f32 	%f88, [%rd38];
	fma.rn.f32 	%f89, %f87, %f88, %f85;
	add.f32 	%f90, %f86, %f87;
	add.s64 	%rd39, %rd37, %rd10;
	ld.global.f32 	%f91, [%rd39];
	add.s64 	%rd40, %rd38, %rd10;
	ld.global.f32 	%f92, [%rd40];
	fma.rn.f32 	%f157, %f91, %f92, %f89;
	add.f32 	%f158, %f90, %f91;
	add.s32 	%r32, %r32, 16;
	add.s32 	%r31, %r31, %r5;
	setp.ne.s32 	%p4, %r32, 0;
	@%p4 bra 	$L__BB5_4;
$L__BB5_5:
	setp.eq.s32 	%p5, %r2, 0;
	@%p5 bra 	$L__BB5_14;
	and.b32  	%r11, %r23, 7;
	setp.lt.u32 	%p6, %r2, 8;
	@%p6 bra 	$L__BB5_8;
	mad.lo.s32 	%r29, %r34, %r24, %r1;
	mul.wide.s32 	%rd41, %r29, 4;
	add.s64 	%rd42, %rd2, %rd41;
	ld.global.f32 	%f94, [%rd42];
	add.s64 	%rd43, %rd1, %rd41;
	ld.global.f32 	%f95, [%rd43];
	fma.rn.f32 	%f96, %f94, %f95, %f157;
	add.f32 	%f97, %f158, %f94;
	mul.wide.s32 	%rd44, %r24, 4;
	add.s64 	%rd45, %rd42, %rd44;
	ld.global.f32 	%f98, [%rd45];
	add.s64 	%rd46, %rd43, %rd44;
	ld.global.f32 	%f99, [%rd46];
	fma.rn.f32 	%f100, %f98, %f99, %f96;
	add.f32 	%f101, %f97, %f98;
	add.s64 	%rd47, %rd45, %rd44;
	ld.global.f32 	%f102, [%rd47];
	add.s64 	%rd48, %rd46, %rd44;
	ld.global.f32 	%f103, [%rd48];
	fma.rn.f32 	%f104, %f102, %f103, %f100;
	add.f32 	%f105, %f101, %f102;
	add.s64 	%rd49, %rd47, %rd44;
	ld.global.f32 	%f106, [%rd49];
	add.s64 	%rd50, %rd48, %rd44;
	ld.global.f32 	%f107, [%rd50];
	fma.rn.f32 	%f108, %f106, %f107, %f104;
	add.f32 	%f109, %f105, %f106;
	add.s64 	%rd51, %rd49, %rd44;
	ld.global.f32 	%f110, [%rd51];
	add.s64 	%rd52, %rd50, %rd44;
	ld.global.f32 	%f111, [%rd52];
	fma.rn.f32 	%f112, %f110, %f111, %f108;
	add.f32 	%f113, %f109, %f110;
	add.s64 	%rd53, %rd51, %rd44;
	ld.global.f32 	%f114, [%rd53];
	add.s64 	%rd54, %rd52, %rd44;
	ld.global.f32 	%f115, [%rd54];
	fma.rn.f32 	%f116, %f114, %f115, %f112;
	add.f32 	%f117, %f113, %f114;
	add.s64 	%rd55, %rd53, %rd44;
	ld.global.f32 	%f118, [%rd55];
	add.s64 	%rd56, %rd54, %rd44;
	ld.global.f32 	%f119, [%rd56];
	fma.rn.f32 	%f120, %f118, %f119, %f116;
	add.f32 	%f121, %f117, %f118;
	add.s64 	%rd57, %rd55, %rd44;
	ld.global.f32 	%f122, [%rd57];
	add.s64 	%rd58, %rd56, %rd44;
	ld.global.f32 	%f123, [%rd58];
	fma.rn.f32 	%f157, %f122, %f123, %f120;
	add.f32 	%f158, %f121, %f122;
	add.s32 	%r34, %r34, 8;
$L__BB5_8:
	setp.eq.s32 	%p7, %r11, 0;
	@%p7 bra 	$L__BB5_14;
	and.b32  	%r14, %r23, 3;
	setp.lt.u32 	%p8, %r11, 4;
	@%p8 bra 	$L__BB5_11;
	mad.lo.s32 	%r30, %r34, %r24, %r1;
	mul.wide.s32 	%rd59, %r30, 4;
	add.s64 	%rd60, %rd2, %rd59;
	ld.global.f32 	%f125, [%rd60];
	add.s64 	%rd61, %rd1, %rd59;
	ld.global.f32 	%f126, [%rd61];
	fma.rn.f32 	%f127, %f125, %f126, %f157;
	add.f32 	%f128, %f158, %f125;
	mul.wide.s32 	%rd62, %r24, 4;
	add.s64 	%rd63, %rd60, %rd62;
	ld.global.f32 	%f129, [%rd63];
	add.s64 	%rd64, %rd61, %rd62;
	ld.global.f32 	%f130, [%rd64];
	fma.rn.f32 	%f131, %f129, %f130, %f127;
	add.f32 	%f132, %f128, %f129;
	add.s64 	%rd65, %rd63, %rd62;
	ld.global.f32 	%f133, [%rd65];
	add.s64 	%rd66, %rd64, %rd62;
	ld.global.f32 	%f134, [%rd66];
	fma.rn.f32 	%f135, %f133, %f134, %f131;
	add.f32 	%f136, %f132, %f133;
	add.s64 	%rd67, %rd65, %rd62;
	ld.global.f32 	%f137, [%rd67];
	add.s64 	%rd68, %rd66, %rd62;
	ld.global.f32 	%f138, [%rd68];
	fma.rn.f32 	%f157, %f137, %f138, %f135;
	add.f32 	%f158, %f136, %f137;
	add.s32 	%r34, %r34, 4;
$L__BB5_11:
	setp.eq.s32 	%p9, %r14, 0;
	@%p9 bra 	$L__BB5_14;
	mad.lo.s32 	%r37, %r34, %r24, %r1;
	neg.s32 	%r36, %r14;
$L__BB5_13:
	.pragma "nounroll";
	mul.wide.s32 	%rd69, %r37, 4;
	add.s64 	%rd70, %rd2, %rd69;
	ld.global.f32 	%f139, [%rd70];
	add.s64 	%rd71, %rd1, %rd69;
	ld.global.f32 	%f140, [%rd71];
	fma.rn.f32 	%f157, %f139, %f140, %f157;
	add.f32 	%f158, %f158, %f139;
	add.s32 	%r37, %r37, %r24;
	add.s32 	%r36, %r36, 1;
	setp.ne.s32 	%p10, %r36, 0;
	@%p10 bra 	$L__BB5_13;
$L__BB5_14:
	cvta.to.global.u64 	%rd72, %rd3;
	mul.wide.s32 	%rd73, %r1, 4;
	add.s64 	%rd74, %rd72, %rd73;
	st.global.f32 	[%rd74], %f157;
	cvta.to.global.u64 	%rd75, %rd4;
	add.s64 	%rd76, %rd75, %rd73;
	st.global.f32 	[%rd76], %f158;
$L__BB5_15:
	ret;

}
	// .globl	_Z26update_error_for_bn_kernelPfS_S_fii
.visible .entry _Z26update_error_for_bn_kernelPfS_S_fii(
	.param .u64 .ptr .align 1 _Z26update_error_for_bn_kernelPfS_S_fii_param_0,
	.param .u64 .ptr .align 1 _Z26update_error_for_bn_kernelPfS_S_fii_param_1,
	.param .u64 .ptr .align 1 _Z26update_error_for_bn_kernelPfS_S_fii_param_2,
	.param .f32 _Z26update_error_for_bn_kernelPfS_S_fii_param_3,
	.param .u32 _Z26update_error_for_bn_kernelPfS_S_fii_param_4,
	.param .u32 _Z26update_error_for_bn_kernelPfS_S_fii_param_5
)
{
	.reg .pred 	%p<2>;
	.reg .b32 	%r<9>;
	.reg .b32 	%f<9>;
	.reg .b64 	%rd<12>;

	ld.param.u64 	%rd1, [_Z26update_error_for_bn_kernelPfS_S_fii_param_0];
	ld.param.u64 	%rd2, [_Z26update_error_for_bn_kernelPfS_S_fii_param_1];
	ld.param.u64 	%rd3, [_Z26update_error_for_bn_kernelPfS_S_fii_param_2];
	ld.param.f32 	%f1, [_Z26update_error_for_bn_kernelPfS_S_fii_param_3];
	ld.param.u32 	%r3, [_Z26update_error_for_bn_kernelPfS_S_fii_param_4];
	ld.param.u32 	%r2, [_Z26update_error_for_bn_kernelPfS_S_fii_param_5];
	mov.u32 	%r4, %ctaid.x;
	mov.u32 	%r5, %ntid.x;
	mov.u32 	%r6, %tid.x;
	mad.lo.s32 	%r1, %r4, %r5, %r6;
	mul.lo.s32 	%r7, %r2, %r3;
	setp.ge.s32 	%p1, %r1, %r7;
	@%p1 bra 	$L__BB6_2;
	cvta.to.global.u64 	%rd4, %rd3;
	cvta.to.global.u64 	%rd5, %rd2;
	cvta.to.global.u64 	%rd6, %rd1;
	rem.s32 	%r8, %r1, %r2;
	mul.wide.s32 	%rd7, %r8, 4;
	add.s64 	%rd8, %rd4, %rd7;
	ld.global.f32 	%f2, [%rd8];
	add.f32 	%f3, %f1, %f2;
	sqrt.rn.f32 	%f4, %f3;
	add.s64 	%rd9, %rd5, %rd7;
	ld.global.f32 	%f5, [%rd9];
	div.rn.f32 	%f6, %f5, %f4;
	mul.wide.s32 	%rd10, %r1, 4;
	add.s64 	%rd11, %rd6, %rd10;
	ld.global.f32 	%f7, [%rd11];
	mul.f32 	%f8, %f7, %f6;
	st.global.f32 	[%rd11], %f8;
$L__BB6_2:
	ret;

}
	// .globl	_Z31compute_delta_from_error_kernelPfS_S_iii
.visible .entry _Z31compute_delta_from_error_kernelPfS_S_iii(
	.param .u64 .ptr .align 1 _Z31compute_delta_from_error_kernelPfS_S_iii_param_0,
	.param .u64 .ptr .align 1 _Z31compute_delta_from_error_kernelPfS_S_iii_param_1,
	.param .u64 .ptr .align 1 _Z31compute_delta_from_error_kernelPfS_S_iii_param_2,
	.param .u32 _Z31compute_delta_from_error_kernelPfS_S_iii_param_3,
	.param .u32 _Z31compute_delta_from_error_kernelPfS_S_iii_param_4,
	.param .u32 _Z31compute_delta_from_error_kernelPfS_S_iii_param_5
)
{
	.reg .pred 	%p<7>;
	.reg .b32 	%r<11>;
	.reg .b32 	%f<43>;
	.reg .b64 	%rd<16>;

	ld.param.u64 	%rd2, [_Z31compute_delta_from_error_kernelPfS_S_iii_param_0];
	ld.param.u64 	%rd4, [_Z31compute_delta_from_error_kernelPfS_S_iii_param_1];
	ld.param.u64 	%rd3, [_Z31compute_delta_from_error_kernelPfS_S_iii_param_2];
	ld.param.u32 	%r3, [_Z31compute_delta_from_error_kernelPfS_S_iii_param_3];
	ld.param.u32 	%r4, [_Z31compute_delta_from_error_kernelPfS_S_iii_param_4];
	ld.param.u32 	%r2, [_Z31compute_delta_from_error_kernelPfS_S_iii_param_5];
	cvta.to.global.u64 	%rd1, %rd4;
	mov.u32 	%r5, %ctaid.x;
	mov.u32 	%r6, %ntid.x;
	mov.u32 	%r7, %tid.x;
	mad.lo.s32 	%r1, %r5, %r6, %r7;
	mul.lo.s32 	%r8, %r4, %r3;
	setp.ge.s32 	%p1, %r1, %r8;
	@%p1 bra 	$L__BB7_7;
	setp.eq.s32 	%p2, %r2, 1;
	@%p2 bra 	$L__BB7_4;
	setp.ne.s32 	%p3, %r2, 0;
	@%p3 bra 	$L__BB7_5;
	mul.wide.s32 	%rd7, %r1, 4;
	add.s64 	%rd8, %rd1, %rd7;
	ld.global.f32 	%f6, [%rd8];
	fma.rn.f32 	%f7, %f6, 0fBBBB989D, 0f3F000000;
	cvt.sat.f32.f32 	%f8, %f7;
	mov.f32 	%f9, 0f4B400001;
	mov.f32 	%f10, 0f437C0000;
	fma.rm.f32 	%f11, %f8, %f10, %f9;
	add.f32 	%f12, %f11, 0fCB40007F;
	neg.f32 	%f13, %f12;
	fma.rn.f32 	%f14, %f6, 0fBFB8AA3B, %f13;
	fma.rn.f32 	%f15, %f6, 0fB2A57060, %f14;
	mov.b32 	%r9, %f11;
	shl.b32 	%r10, %r9, 23;
	mov.b32 	%f16, %r10;
	ex2.approx.ftz.f32 	%f17, %f15;
	fma.rn.f32 	%f18, %f17, %f16, 0f3F800000;
	rcp.rn.f32 	%f19, %f18;
	mov.f32 	%f20, 0f3F800000;
	sub.f32 	%f21, %f20, %f19;
	mul.f32 	%f42, %f19, %f21;
	bra.uni 	$L__BB7_6;
$L__BB7_4:
	mul.wide.s32 	%rd5, %r1, 4;
	add.s64 	%rd6, %rd1, %rd5;
	ld.global.f32 	%f5, [%rd6];
	setp.gt.f32 	%p4, %f5, 0f00000000;
	selp.f32 	%f42, 0f3F800000, 0f00000000, %p4;
	bra.uni 	$L__BB7_6;
$L__BB7_5:
	mul.wide.s32 	%rd9, %r1, 4;
	add.s64 	%rd10, %rd1, %rd9;
	ld.global.f32 	%f22, [%rd10];
	abs.f32 	%f23, %f22;
	mul.f32 	%f24, %f23, 0f4038AA3B;
	ex2.approx.ftz.f32 	%f25, %f24;
	add.f32 	%f26, %f25, 0f3F800000;
	rcp.approx.ftz.f32 	%f27, %f26;
	fma.rn.f32 	%f28, %f27, 0fC0000000, 0f3F800000;
	setp.ge.f32 	%p5, %f23, 0f41102CB4;
	selp.f32 	%f29, 0f3F800000, %f28, %p5;
	copysign.f32 	%f30, %f22, %f29;
	mul.f32 	%f31, %f22, %f22;
	fma.rn.f32 	%f32, %f31, 0f3C80F082, 0fBD563CAE;
	fma.rn.f32 	%f33, %f32, %f31, 0f3E085941;
	fma.rn.f32 	%f34, %f33, %f31, 0fBEAAA9ED;
	fma.rn.f32 	%f35, %f34, %f31, 0f00000000;
	fma.rn.f32 	%f36, %f35, %f22, %f22;
	setp.ge.f32 	%p6, %f23, 0f3F19999A;
	selp.f32 	%f37, %f30, %f36, %p6;
	mul.f32 	%f38, %f37, %f37;
	mov.f32 	%f39, 0f3F800000;
	sub.f32 	%f42, %f39, %f38;
$L__BB7_6:
	cvta.to.global.u64 	%rd11, %rd2;
	mul.wide.s32 	%rd12, %r1, 4;
	add.s64 	%rd13, %rd11, %rd12;
	ld.global.f32 	%f40, [%rd13];
	mul.f32 	%f41, %f42, %f40;
	cvta.to.global.u64 	%rd14, %rd3;
	add.s64 	%rd15, %rd14, %rd12;
	st.global.f32 	[%rd15], %f41;
$L__BB7_7:
	ret;

}
	// .globl	_Z24update_parameters_kernelPfS_S_S_S_S_S_S_S_S_ffii
.visible .entry _Z24update_parameters_kernelPfS_S_S_S_S_S_S_S_S_ffii(
	.param .u64 .ptr .align 1 _Z24update_parameters_kernelPfS_S_S_S_S_S_S_S_S_ffii_param_0,
	.param .u64 .ptr .align 1 _Z24update_parameters_kernelPfS_S_S_S_S_S_S_S_S_ffii_param_1,
	.param .u64 .ptr .align 1 _Z24update_parameters_kernelPfS_S_S_S_S_S_S_S_S_ffii_param_2,
	.param .u64 .ptr .align 1 _Z24update_parameters_kernelPfS_S_S_S_S_S_S_S_S_ffii_param_3,
	.param .u64 .ptr .align 1 _Z24update_parameters_kernelPfS_S_S_S_S_S_S_S_S_ffii_param_4,
	.param .u64 .ptr .align 1 _Z24update_parameters_kernelPfS_S_S_S_S_S_S_S_S_ffii_param_5,
	.param .u64 .ptr .align 1 _Z24update_parameters_kernelPfS_S_S_S_S_S_S_S_S_ffii_param_6,
	.param .u64 .ptr .align 1 _Z24update_parameters_kernelPfS_S_S_S_S_S_S_S_S_ffii_param_7,
	.param .u64 .ptr .align 1 _Z24update_parameters_kernelPfS_S_S_S_S_S_S_S_S_ffii_param_8,
	.param .u64 .ptr .align 1 _Z24update_parameters_kernelPfS_S_S_S_S_S_S_S_S_ffii_param_9,
	.param .f32 _Z24update_parameters_kernelPfS_S_S_S_S_S_S_S_S_ffii_param_10,
	.param .f32 _Z24update_parameters_kernelPfS_S_S_S_S_S_S_S_S_ffii_param_11,
	.param .u32 _Z24update_parameters_kernelPfS_S_S_S_S_S_S_S_S_ffii_param_12,
	.param .u32 _Z24update_parameters_kernelPfS_S_S_S_S_S_S_S_S_ffii_param_13
)
{
	.reg .pred 	%p<4>;
	.reg .b32 	%r<7>;
	.reg .b32 	%f<25>;
	.reg .b64 	%rd<36>;

	ld.param.u64 	%rd2, [_Z24update_parameters_kernelPfS_S_S_S_S_S_S_S_S_ffii_param_1];
	ld.param.u64 	%rd4, [_Z24update_parameters_kernelPfS_S_S_S_S_S_S_S_S_ffii_param_3];
	ld.param.u64 	%rd5, [_Z24update_parameters_kernelPfS_S_S_S_S_S_S_S_S_ffii_param_4];
	ld.param.u64 	%rd6, [_Z24update_parameters_kernelPfS_S_S_S_S_S_S_S_S_ffii_param_5];
	ld.param.u64 	%rd7, [_Z24update_parameters_kernelPfS_S_S_S_S_S_S_S_S_ffii_param_6];
	ld.param.u64 	%rd8, [_Z24update_parameters_kernelPfS_S_S_S_S_S_S_S_S_ffii_param_7];
	ld.param.u64 	%rd9, [_Z24update_parameters_kernelPfS_S_S_S_S_S_S_S_S_ffii_param_8];
	ld.param.u64 	%rd10, [_Z24update_parameters_kernelPfS_S_S_S_S_S_S_S_S_ffii_param_9];
	ld.param.f32 	%f1, [_Z24update_parameters_kernelPfS_S_S_S_S_S_S_S_S_ffii_param_10];
	ld.param.f32 	%f2, [_Z24update_parameters_kernelPfS_S_S_S_S_S_S_S_S_ffii_param_11];
	ld.param.u32 	%r3, [_Z24update_parameters_kernelPfS_S_S_S_S_S_S_S_S_ffii_param_12];
	ld.param.u32 	%r2, [_Z24update_parameters_kernelPfS_S_S_S_S_S_S_S_S_ffii_param_13];
	mov.u32 	%r4, %ctaid.x;
	mov.u32 	%r5, %ntid.x;
	mov.u32 	%r6, %tid.x;
	mad.lo.s32 	%r1, %r4, %r5, %r6;
	setp.ge.s32 	%p1, %r1, %r3;
	@%p1 bra 	$L__BB8_2;
	ld.param.u64 	%rd35, [_Z24update_parameters_kernelPfS_S_S_S_S_S_S_S_S_ffii_param_2];
	ld.param.u64 	%rd34, [_Z24update_parameters_kernelPfS_S_S_S_S_S_S_S_S_ffii_param_0];
	cvta.to.global.u64 	%rd11, %rd35;
	cvta.to.global.u64 	%rd12, %rd2;
	cvta.to.global.u64 	%rd13, %rd34;
	mul.wide.s32 	%rd14, %r1, 4;
	add.s64 	%rd15, %rd11, %rd14;
	ld.global.f32 	%f3, [%rd15];
	mul.f32 	%f4, %f2, %f3;
	add.s64 	%rd16, %rd12, %rd14;
	ld.global.f32 	%f5, [%rd16];
	mul.f32 	%f6, %f1, %f5;
	sub.f32 	%f7, %f4, %f6;
	st.global.f32 	[%rd15], %f7;
	add.s64 	%rd17, %rd13, %rd14;
	ld.global.f32 	%f8, [%rd17];
	add.f32 	%f9, %f8, %f7;
	st.global.f32 	[%rd17], %f9;
$L__BB8_2:
	setp.ge.s32 	%p2, %r1, %r2;
	@%p2 bra 	$L__BB8_5;
	cvta.to.global.u64 	%rd18, %rd6;
	mul.wide.s32 	%rd19, %r1, 4;
	add.s64 	%rd20, %rd18, %rd19;
	ld.global.f32 	%f10, [%rd20];
	mul.f32 	%f11, %f2, %f10;
	cvta.to.global.u64 	%rd21, %rd5;
	add.s64 	%rd22, %rd21, %rd19;
	ld.global.f32 	%f12, [%rd22];
	mul.f32 	%f13, %f1, %f12;
	sub.f32 	%f14, %f11, %f13;
	st.global.f32 	[%rd20], %f14;
	cvta.to.global.u64 	%rd23, %rd4;
	add.s64 	%rd24, %rd23, %rd19;
	ld.global.f32 	%f15, [%rd24];
	add.f32 	%f16, %f15, %f14;
	st.global.f32 	[%rd24], %f16;
	setp.eq.s64 	%p3, %rd7, 0;
	@%p3 bra 	$L__BB8_5;
	cvta.to.global.u64 	%rd25, %rd8;
	add.s64 	%rd27, %rd25, %rd19;
	ld.global.f32 	%f17, [%rd27];
	mul.f32 	%f18, %f1, %f17;
	cvta.to.global.u64 	%rd28, %rd7;
	add.s64 	%rd29, %rd28, %rd19;
	ld.global.f32 	%f19, [%rd29];
	sub.f32 	%f20, %f19, %f18;
	st.global.f32 	[%rd29], %f20;
	cvta.to.global.u64 	%rd30, %rd10;
	add.s64 	%rd31, %rd30, %rd19;
	ld.global.f32 	%f21, [%rd31];
	mul.f32 	%f22, %f1, %f21;
	cvta.to.global.u64 	%rd32, %rd9;
	add.s64 	%rd33, %rd32, %rd19;
	ld.global.f32 	%f23, [%rd33];
	sub.f32 	%f24, %f23, %f22;
	st.global.f32 	[%rd33], %f24;
$L__BB8_5:
	ret;

}
	// .globl	_Z28apply_bn_backprop_correctionPfS_S_S_S_S_fii
.visible .entry _Z28apply_bn_backprop_correctionPfS_S_S_S_S_fii(
	.param .u64 .ptr .align 1 _Z28apply_bn_backprop_correctionPfS_S_S_S_S_fii_param_0,
	.param .u64 .ptr .align 1 _Z28apply_bn_backprop_correctionPfS_S_S_S_S_fii_param_1,
	.param .u64 .ptr .align 1 _Z28apply_bn_backprop_correctionPfS_S_S_S_S_fii_param_2,
	.param .u64 .ptr .align 1 _Z28apply_bn_backprop_correctionPfS_S_S_S_S_fii_param_3,
	.param .u64 .ptr .align 1 _Z28apply_bn_backprop_correctionPfS_S_S_S_S_fii_param_4,
	.param .u64 .ptr .align 1 _Z28apply_bn_backprop_correctionPfS_S_S_S_S_fii_param_5,
	.param .f32 _Z28apply_bn_backprop_correctionPfS_S_S_S_S_fii_param_6,
	.param .u32 _Z28apply_bn_backprop_correctionPfS_S_S_S_S_fii_param_7,
	.param .u32 _Z28apply_bn_backprop_correctionPfS_S_S_S_S_fii_param_8
)
{
	.reg .pred 	%p<2>;
	.reg .b32 	%r<9>;
	.reg .b32 	%f<16>;
	.reg .b64 	%rd<21>;

	ld.param.u64 	%rd1, [_Z28apply_bn_backprop_correctionPfS_S_S_S_S_fii_param_0];
	ld.param.u64 	%rd2, [_Z28apply_bn_backprop_correctionPfS_S_S_S_S_fii_param_1];
	ld.param.u64 	%rd3, [_Z28apply_bn_backprop_correctionPfS_S_S_S_S_fii_param_2];
	ld.param.u64 	%rd4, [_Z28apply_bn_backprop_correctionPfS_S_S_S_S_fii_param_3];
	ld.param.u64 	%rd5, [_Z28apply_bn_backprop_correctionPfS_S_S_S_S_fii_param_4];
	ld.param.u64 	%rd6, [_Z28apply_bn_backprop_correctionPfS_S_S_S_S_fii_param_5];
	ld.param.f32 	%f1, [_Z28apply_bn_backprop_correctionPfS_S_S_S_S_fii_param_6];
	ld.param.u32 	%r3, [_Z28apply_bn_backprop_correctionPfS_S_S_S_S_fii_param_7];
	ld.param.u32 	%r2, [_Z28apply_bn_backprop_correctionPfS_S_S_S_S_fii_param_8];
	mov.u32 	%r4, %ctaid.x;
	mov.u32 	%r5, %ntid.x;
	mov.u32 	%r6, %tid.x;
	mad.lo.s32 	%r1, %r4, %r5, %r6;
	mul.lo.s32 	%r7, %r2, %r3;
	setp.ge.s32 	%p1, %r1, %r7;
	@%p1 bra 	$L__BB9_2;
	cvta.to.global.u64 	%rd7, %rd6;
	cvta.to.global.u64 	%rd8, %rd3;
	cvta.to.global.u64 	%rd9, %rd5;
	cvta.to.global.u64 	%rd10, %rd4;
	cvta.to.global.u64 	%rd11, %rd2;
	cvta.to.global.u64 	%rd12, %rd1;
	rem.s32 	%r8, %r1, %r2;
	mul.wide.s32 	%rd13, %r8, 4;
	add.s64 	%rd14, %rd7, %rd13;
	ld.global.f32 	%f2, [%rd14];
	add.f32 	%f3, %f1, %f2;
	sqrt.rn.f32 	%f4, %f3;
	add.s64 	%rd15, %rd8, %rd13;
	ld.global.f32 	%f5, [%rd15];
	add.s64 	%rd16, %rd9, %rd13;
	ld.global.f32 	%f6, [%rd16];
	mul.f32 	%f7, %f5, %f6;
	div.rn.f32 	%f8, %f7, %f4;
	add.s64 	%rd17, %rd10, %rd13;
	ld.global.f32 	%f9, [%rd17];
	mul.f32 	%f10, %f5, %f9;
	div.rn.f32 	%f11, %f10, %f4;
	mul.wide.s32 	%rd18, %r1, 4;
	add.s64 	%rd19, %rd11, %rd18;
	ld.global.f32 	%f12, [%rd19];
	fma.rn.f32 	%f13, %f12, %f11, %f8;
	add.s64 	%rd20, %rd12, %rd18;
	ld.global.f32 	%f14, [%rd20];
	sub.f32 	%f15, %f14, %f13;
	st.global.f32 	[%rd20], %f15;
$L__BB9_2:
	ret;

}
	// .globl	_Z18adam_update_kernelPfS_S_S_S_S_S_S_S_S_S_S_S_S_S_S_ffffiii
.visible .entry _Z18adam_update_kernelPfS_S_S_S_S_S_S_S_S_S_S_S_S_S_S_ffffiii(
	.param .u64 .ptr .align 1 _Z18adam_update_kernelPfS_S_S_S_S_S_S_S_S_S_S_S_S_S_S_ffffiii_param_0,
	.param .u64 .ptr .align 1 _Z18adam_update_kernelPfS_S_S_S_S_S_S_S_S_S_S_S_S_S_S_ffffiii_param_1,
	.param .u64 .ptr .align 1 _Z18adam_update_kernelPfS_S_S_S_S_S_S_S_S_S_S_S_S_S_S_ffffiii_param_2,
	.param .u64 .ptr .align 1 _Z18adam_update_kernelPfS_S_S_S_S_S_S_S_S_S_S_S_S_S_S_ffffiii_param_3,
	.param .u64 .ptr .align 1 _Z18adam_update_kernelPfS_S_S_S_S_S_S_S_S_S_S_S_S_S_S_ffffiii_param_4,
	.param .u64 .ptr .align 1 _Z18adam_update_kernelPfS_S_S_S_S_S_S_S_S_S_S_S_S_S_S_ffffiii_param_5,
	.param .u64 .ptr .align 1 _Z18adam_update_kernelPfS_S_S_S_S_S_S_S_S_S_S_S_S_S_S_ffffiii_param_6,
	.param .u64 .ptr .align 1 _Z18adam_update_kernelPfS_S_S_S_S_S_S_S_S_S_S_S_S_S_S_ffffiii_param_7,
	.param .u64 .ptr .align 1 _Z18adam_update_kernelPfS_S_S_S_S_S_S_S_S_S_S_S_S_S_S_ffffiii_param_8,
	.param .u64 .ptr .align 1 _Z18adam_update_kernelPfS_S_S_S_S_S_S_S_S_S_S_S_S_S_S_ffffiii_param_9,
	.param .u64 .ptr .align 1 _Z18adam_update_kernelPfS_S_S_S_S_S_S_S_S_S_S_S_S_S_S_ffffiii_param_10,
	.param .u64 .ptr .align 1 _Z18adam_update_kernelPfS_S_S_S_S_S_S_S_S_S_S_S_S_S_S_ffffiii_param_11,
	.param .u64 .ptr .align 1 _Z18adam_update_kernelPfS_S_S_S_S_S_S_S_S_S_S_S_S_S_S_ffffiii_param_12,
	.param .u64 .ptr .align 1 _Z18adam_update_kernelPfS_S_S_S_S_S_S_S_S_S_S_S_S_S_S_ffffiii_param_13,
	.param .u64 .ptr .align 1 _Z18adam_update_kernelPfS_S_S_S_S_S_S_S_S_S_S_S_S_S_S_ffffiii_param_14,
	.param .u64 .ptr .align 1 _Z18adam_update_kernelPfS_S_S_S_S_S_S_S_S_S_S_S_S_S_S_ffffiii_param_15,
	.param .f32 _Z18adam_update_kernelPfS_S_S_S_S_S_S_S_S_S_S_S_S_S_S_ffffiii_param_16,
	.param .f32 _Z18adam_update_kernelPfS_S_S_S_S_S_S_S_S_S_S_S_S_S_S_ffffiii_param_17,
	.param .f32 _Z18adam_update_kernelPfS_S_S_S_S_S_S_S_S_S_S_S_S_S_S_ffffiii_param_18,
	.param .f32 _Z18adam_update_kernelPfS_S_S_S_S_S_S_S_S_S_S_S_S_S_S_ffffiii_param_19,
	.param .u32 _Z18adam_update_kernelPfS_S_S_S_S_S_S_S_S_S_S_S_S_S_S_ffffiii_param_20,
	.param .u32 _Z18adam_update_kernelPfS_S_S_S_S_S_S_S_S_S_S_S_S_S_S_ffffiii_param_21,
	.param .u32 _Z18adam_update_kernelPfS_S_S_S_S_S_S_S_S_S_S_S_S_S_S_ffffiii_param_22
)
{
	.reg .pred 	%p<44>;
	.reg .b32 	%r<36>;
	.reg .b32 	%f<225>;
	.reg .b64 	%rd<55>;

	ld.param.u64 	%rd2, [_Z18adam_update_kernelPfS_S_S_S_S_S_S_S_S_S_S_S_S_S_S_ffffiii_param_1];
	ld.param.u64 	%rd4, [_Z18adam_update_kernelPfS_S_S_S_S_S_S_S_S_S_S_S_S_S_S_ffffiii_param_3];
	ld.param.u64 	%rd5, [_Z18adam_update_kernelPfS_S_S_S_S_S_S_S_S_S_S_S_S_S_S_ffffiii_param_4];
	ld.param.u64 	%rd6, [_Z18adam_update_kernelPfS_S_S_S_S_S_S_S_S_S_S_S_S_S_S_ffffiii_param_5];
	ld.param.u64 	%rd8, [_Z18adam_update_kernelPfS_S_S_S_S_S_S_S_S_S_S_S_S_S_S_ffffiii_param_7];
	ld.param.u64 	%rd9, [_Z18adam_update_kernelPfS_S_S_S_S_S_S_S_S_S_S_S_S_S_S_ffffiii_param_8];
	ld.param.u64 	%rd10, [_Z18adam_update_kernelPfS_S_S_S_S_S_S_S_S_S_S_S_S_S_S_ffffiii_param_9];
	ld.param.u64 	%rd11, [_Z18adam_update_kernelPfS_S_S_S_S_S_S_S_S_S_S_S_S_S_S_ffffiii_param_10];
	ld.param.u64 	%rd12, [_Z18adam_update_kernelPfS_S_S_S_S_S_S_S_S_S_S_S_S_S_S_ffffiii_param_11];
	ld.param.u64 	%rd13, [_Z18adam_update_kernelPfS_S_S_S_S_S_S_S_S_S_S_S_S_S_S_ffffiii_param_12];
	ld.param.u64 	%rd14, [_Z18adam_update_kernelPfS_S_S_S_S_S_S_S_S_S_S_S_S_S_S_ffffiii_param_13];
	ld.param.u64 	%rd15, [_Z18adam_update_kernelPfS_S_S_S_S_S_S_S_S_S_S_S_S_S_S_ffffiii_param_14];
	ld.param.u64 	%rd16, [_Z18adam_update_kernelPfS_S_S_S_S_S_S_S_S_S_S_S_S_S_S_ffffiii_param_15];
	ld.param.f32 	%f21, [_Z18adam_update_kernelPfS_S_S_S_S_S_S_S_S_S_S_S_S_S_S_ffffiii_param_16];
	ld.param.f32 	%f22, [_Z18adam_update_kernelPfS_S_S_S_S_S_S_S_S_S_S_S_S_S_S_ffffiii_param_17];
	ld.param.f32 	%f23, [_Z18adam_update_kernelPfS_S_S_S_S_S_S_S_S_S_S_S_S_S_S_ffffiii_param_18];
	ld.param.f32 	%f24, [_Z18adam_update_kernelPfS_S_S_S_S_S_S_S_S_S_S_S_S_S_S_ffffiii_param_19];
	ld.param.u32 	%r2, [_Z18adam_update_kernelPfS_S_S_S_S_S_S_S_S_S_S_S_S_S_S_ffffiii_param_20];
	ld.param.u32 	%r3, [_Z18adam_update_kernelPfS_S_S_S_S_S_S_S_S_S_S_S_S_S_S_ffffiii_param_21];
	ld.param.u32 	%r4, [_Z18adam_update_kernelPfS_S_S_S_S_S_S_S_S_S_S_S_S_S_S_ffffiii_param_22];
	mov.u32 	%r5, %ctaid.x;
	mov.u32 	%r6, %ntid.x;
	mov.u32 	%r7, %tid.x;
	mad.lo.s32 	%r1, %r5, %r6, %r7;
	cvt.rn.f32.s32 	%f1, %r4;
	mul.f32 	%f26, %f1, 0f3F000000;
	cvt.rzi.f32.f32 	%f27, %f26;
	add.f32 	%f28, %f27, %f27;
	sub.f32 	%f29, %f1, %f28;
	abs.f32 	%f2, %f29;
	abs.f32 	%f3, %f22;
	setp.lt.f32 	%p1, %f3, 0f00800000;
	mul.f32 	%f30, %f3, 0f4B800000;
	selp.f32 	%f31, %f30, %f3, %p1;
	selp.f32 	%f32, 0fC1C00000, 0f00000000, %p1;
	mov.b32 	%r8, %f31;
	add.s32 	%r9, %r8, -1060439283;
	and.b32  	%r10, %r9, -8388608;
	sub.s32 	%r11, %r8, %r10;
	mov.b32 	%f33, %r11;
	cvt.rn.f32.s32 	%f34, %r10;
	fma.rn.f32 	%f35, %f34, 0f34000000, %f32;
	add.f32 	%f36, %f33, 0fBF800000;
	add.f32 	%f37, %f33, 0f3F800000;
	rcp.approx.ftz.f32 	%f38, %f37;
	add.f32 	%f39, %f36, %f36;
	mul.f32 	%f40, %f39, %f38;
	mul.f32 	%f41, %f40, %f40;
	sub.f32 	%f42, %f36, %f40;
	add.f32 	%f43, %f42, %f42;
	neg.f32 	%f44, %f40;
	fma.rn.f32 	%f45, %f44, %f36, %f43;
	mul.rn.f32 	%f46, %f38, %f45;
	fma.rn.f32 	%f47, %f41, 0f3A2C32E4, 0f3B52E7DB;
	fma.rn.f32 	%f48, %f47, %f41, 0f3C93BB73;
	fma.rn.f32 	%f49, %f48, %f41, 0f3DF6384F;
	mul.rn.f32 	%f50, %f49, %f41;
	fma.rn.f32 	%f51, %f40, 0f3FB8AA3B, %f35;
	sub.f32 	%f52, %f35, %f51;
	fma.rn.f32 	%f53, %f40, 0f3FB8AA3B, %f52;
	fma.rn.f32 	%f54, %f46, 0f3FB8AA3B, %f53;
	fma.rn.f32 	%f55, %f40, 0f32A55E34, %f54;
	mul.f32 	%f56, %f50, 0f40400000;
	fma.rn.f32 	%f57, %f56, %f46, %f55;
	fma.rn.f32 	%f58, %f50, %f40, %f57;
	add.rn.f32 	%f59, %f51, %f58;
	neg.f32 	%f60, %f51;
	add.rn.f32 	%f61, %f59, %f60;
	neg.f32 	%f62, %f61;
	add.rn.f32 	%f63, %f58, %f62;
	mul.rn.f32 	%f64, %f59, %f1;
	neg.f32 	%f65, %f64;
	fma.rn.f32 	%f66, %f59, %f1, %f65;
	fma.rn.f32 	%f67, %f63, %f1, %f66;
	cvt.rni.f32.f32 	%f68, %f64;
	sub.f32 	%f69, %f64, %f68;
	add.f32 	%f70, %f69, %f67;
	fma.rn.f32 	%f71, %f70, 0f391FCB8E, 0f3AAF85ED;
	fma.rn.f32 	%f72, %f71, %f70, 0f3C1D9856;
	fma.rn.f32 	%f73, %f72, %f70, 0f3D6357BB;
	fma.rn.f32 	%f74, %f73, %f70, 0f3E75FDEC;
	fma.rn.f32 	%f75, %f74, %f70, 0f3F317218;
	fma.rn.f32 	%f76, %f75, %f70, 0f3F800000;
	cvt.rzi.s32.f32 	%r12, %f68;
	setp.gt.f32 	%p2, %f68, 0f00000000;
	selp.b32 	%r13, 0, -2097152000, %p2;
	add.s32 	%r14, %r13, 2130706432;
	mov.b32 	%f77, %r14;
	mul.f32 	%f78, %f76, %f77;
	shl.b32 	%r15, %r12, 23;
	sub.s32 	%r16, %r15, %r13;
	mov.b32 	%f79, %r16;
	mul.f32 	%f80, %f78, %f79;
	abs.f32 	%f81, %f64;
	setp.gt.f32 	%p3, %f81, 0f43180000;
	setp.lt.f32 	%p4, %f64, 0f00000000;
	selp.f32 	%f82, 0f00000000, 0f7F800000, %p4;
	selp.f32 	%f4, %f82, %f80, %p3;
	setp.eq.f32 	%p5, %f22, 0f3F800000;
	setp.eq.s32 	%p6, %r4, 0;
	or.pred  	%p7, %p5, %p6;
	mov.f32 	%f223, 0f3F800000;
	@%p7 bra 	$L__BB10_8;
	setp.num.f32 	%p8, %f3, %f3;
	abs.f32 	%f83, %f1;
	setp.num.f32 	%p9, %f83, %f83;
	and.pred  	%p10, %p8, %p9;
	@%p10 bra 	$L__BB10_3;
	add.rn.f32 	%f223, %f22, %f1;
	bra.uni 	$L__BB10_8;
$L__BB10_3:
	setp.neu.f32 	%p11, %f22, 0f00000000;
	setp.neu.f32 	%p12, %f3, 0f7F800000;
	and.pred  	%p13, %p11, %p12;
	@%p13 bra 	$L__BB10_5;
	setp.neu.f32 	%p19, %f2, 0f3F800000;
	add.f32 	%f86, %f22, %f22;
	mov.b32 	%r17, %f86;
	setp.lt.s32 	%p20, %r4, 0;
	xor.b32  	%r18, %r17, 2139095040;
	selp.b32 	%r19, %r18, %r17, %p20;
	and.b32  	%r20, %r19, 2147483647;
	selp.b32 	%r21, %r20, %r19, %p19;
	mov.b32 	%f223, %r21;
	bra.uni 	$L__BB10_8;
$L__BB10_5:
	setp.eq.f32 	%p14, %f22, 0fBF800000;
	setp.eq.f32 	%p15, %f83, 0f7F800000;
	and.pred  	%p16, %p14, %p15;
	@%p16 bra 	$L__BB10_8;
	setp.geu.f32 	%p17, %f22, 0f00000000;
	mov.f32 	%f223, %f4;
	@%p17 bra 	$L__BB10_8;
	setp.neu.f32 	%p18, %f2, 0f3F800000;
	neg.f32 	%f85, %f4;
	selp.f32 	%f223, %f4, %f85, %p18;
$L__BB10_8:
	abs.f32 	%f10, %f23;
	setp.lt.f32 	%p22, %f10, 0f00800000;
	mul.f32 	%f88, %f10, 0f4B800000;
	selp.f32 	%f89, %f88, %f10, %p22;
	selp.f32 	%f90, 0fC1C00000, 0f00000000, %p22;
	mov.b32 	%r22, %f89;
	add.s32 	%r23, %r22, -1060439283;
	and.b32  	%r24, %r23, -8388608;
	sub.s32 	%r25, %r22, %r24;
	mov.b32 	%f91, %r25;
	cvt.rn.f32.s32 	%f92, %r24;
	fma.rn.f32 	%f93, %f92, 0f34000000, %f90;
	add.f32 	%f94, %f91, 0fBF800000;
	add.f32 	%f95, %f91, 0f3F800000;
	rcp.approx.ftz.f32 	%f96, %f95;
	add.f32 	%f97, %f94, %f94;
	mul.f32 	%f98, %f97, %f96;
	mul.f32 	%f99, %f98, %f98;
	sub.f32 	%f100, %f94, %f98;
	add.f32 	%f101, %f100, %f100;
	neg.f32 	%f102, %f98;
	fma.rn.f32 	%f103, %f102, %f94, %f101;
	mul.rn.f32 	%f104, %f96, %f103;
	fma.rn.f32 	%f105, %f99, 0f3A2C32E4, 0f3B52E7DB;
	fma.rn.f32 	%f106, %f105, %f99, 0f3C93BB73;
	fma.rn.f32 	%f107, %f106, %f99, 0f3DF6384F;
	mul.rn.f32 	%f108, %f107, %f99;
	fma.rn.f32 	%f109, %f98, 0f3FB8AA3B, %f93;
	sub.f32 	%f110, %f93, %f109;
	fma.rn.f32 	%f111, %f98, 0f3FB8AA3B, %f110;
	fma.rn.f32 	%f112, %f104, 0f3FB8AA3B, %f111;
	fma.rn.f32 	%f113, %f98, 0f32A55E34, %f112;
	mul.f32 	%f114, %f108, 0f40400000;
	fma.rn.f32 	%f115, %f114, %f104, %f113;
	fma.rn.f32 	%f116, %f108, %f98, %f115;
	add.rn.f32 	%f117, %f109, %f116;
	neg.f32 	%f118, %f109;
	add.rn.f32 	%f119, %f117, %f118;
	neg.f32 	%f120, %f119;
	add.rn.f32 	%f121, %f116, %f120;
	mul.rn.f32 	%f122, %f117, %f1;
	neg.f32 	%f123, %f122;
	fma.rn.f32 	%f124, %f117, %f1, %f123;
	fma.rn.f32 	%f125, %f121, %f1, %f124;
	cvt.rni.f32.f32 	%f126, %f122;
	sub.f32 	%f127, %f122, %f126;
	add.f32 	%f128, %f127, %f125;
	fma.rn.f32 	%f129, %f128, 0f391FCB8E, 0f3AAF85ED;
	fma.rn.f32 	%f130, %f129, %f128, 0f3C1D9856;
	fma.rn.f32 	%f131, %f130, %f128, 0f3D6357BB;
	fma.rn.f32 	%f132, %f131, %f128, 0f3E75FDEC;
	fma.rn.f32 	%f133, %f132, %f128, 0f3F317218;
	fma.rn.f32 	%f134, %f133, %f128, 0f3F800000;
	cvt.rzi.s32.f32 	%r26, %f126;
	setp.gt.f32 	%p23, %f126, 0f00000000;
	selp.b32 	%r27, 0, -2097152000, %p23;
	add.s32 	%r28, %r27, 2130706432;
	mov.b32 	%f135, %r28;
	mul.f32 	%f136, %f134, %f135;
	shl.b32 	%r29, %r26, 23;
	sub.s32 	%r30, %r29, %r27;
	mov.b32 	%f137, %r30;
	mul.f32 	%f138, %f136, %f137;
	abs.f32 	%f139, %f122;
	setp.gt.f32 	%p24, %f139, 0f43180000;
	setp.lt.f32 	%p25, %f122, 0f00000000;
	selp.f32 	%f140, 0f00000000, 0f7F800000, %p25;
	selp.f32 	%f11, %f140, %f138, %p24;
	setp.eq.f32 	%p26, %f23, 0f3F800000;
	or.pred  	%p27, %p26, %p6;
	mov.f32 	%f224, 0f3F800000;
	@%p27 bra 	$L__BB10_16;
	setp.num.f32 	%p28, %f10, %f10;
	abs.f32 	%f141, %f1;
	setp.num.f32 	%p29, %f141, %f141;
	and.pred  	%p30, %p28, %p29;
	@%p30 bra 	$L__BB10_11;
	add.rn.f32 	%f224, %f23, %f1;
	bra.uni 	$L__BB10_16;
$L__BB10_11:
	setp.neu.f32 	%p31, %f23, 0f00000000;
	setp.neu.f32 	%p32, %f10, 0f7F800000;
	and.pred  	%p33, %p31, %p32;
	@%p33 bra 	$L__BB10_13;
	setp.neu.f32 	%p39, %f2, 0f3F800000;
	add.f32 	%f144, %f23, %f23;
	mov.b32 	%r31, %f144;
	setp.lt.s32 	%p40, %r4, 0;
	xor.b32  	%r32, %r31, 2139095040;
	selp.b32 	%r33, %r32, %r31, %p40;
	and.b32  	%r34, %r33, 2147483647;
	selp.b32 	%r35, %r34, %r33, %p39;
	mov.b32 	%f224, %r35;
	bra.uni 	$L__BB10_16;
$L__BB10_13:
	setp.eq.f32 	%p34, %f23, 0fBF800000;
	setp.eq.f32 	%p35, %f141, 0f7F800000;
	and.pred  	%p36, %p34, %p35;
	@%p36 bra 	$L__BB10_16;
	setp.geu.f32 	%p37, %f23, 0f00000000;
	mov.f32 	%f224, %f11;
	@%p37 bra 	$L__BB10_16;
	setp.neu.f32 	%p38, %f2, 0f3F800000;
	neg.f32 	%f143, %f11;
	selp.f32 	%f224, %f11, %f143, %p38;
$L__BB10_16:
	setp.ge.s32 	%p41, %r1, %r2;
	@%p41 bra 	$L__BB10_18;
	ld.param.u64 	%rd53, [_Z18adam_update_kernelPfS_S_S_S_S_S_S_S_S_S_S_S_S_S_S_ffffiii_param_2];
	ld.param.u64 	%rd52, [_Z18adam_update_kernelPfS_S_S_S_S_S_S_S_S_S_S_S_S_S_S_ffffiii_param_0];
	cvta.to.global.u64 	%rd17, %rd53;
	cvta.to.global.u64 	%rd18, %rd2;
	cvta.to.global.u64 	%rd19, %rd4;
	cvta.to.global.u64 	%rd20, %rd52;
	mul.wide.s32 	%rd21, %r1, 4;
	add.s64 	%rd22, %rd17, %rd21;
	ld.global.f32 	%f145, [%rd22];
	mov.f32 	%f146, 0f3F800000;
	sub.f32 	%f147, %f146, %f22;
	add.s64 	%rd23, %rd18, %rd21;
	ld.global.f32 	%f148, [%rd23];
	mul.f32 	%f149, %f147, %f148;
	fma.rn.f32 	%f150, %f22, %f145, %f149;
	st.global.f32 	[%rd22], %f150;
	add.s64 	%rd24, %rd19, %rd21;
	ld.global.f32 	%f151, [%rd24];
	sub.f32 	%f152, %f146, %f23;
	ld.global.f32 	%f153, [%rd23];
	mul.f32 	%f154, %f152, %f153;
	mul.f32 	%f155, %f153, %f154;
	fma.rn.f32 	%f156, %f23, %f151, %f155;
	st.global.f32 	[%rd24], %f156;
	ld.global.f32 	%f157, [%rd22];
	sub.f32 	%f158, %f146, %f223;
	div.rn.f32 	%f159, %f157, %f158;
	sub.f32 	%f160, %f146, %f224;
	div.rn.f32 	%f161, %f156, %f160;
	mul.f32 	%f162, %f21, %f159;
	sqrt.rn.f32 	%f163, %f161;
	add.f32 	%f164, %f24, %f163;
	div.rn.f32 	%f165, %f162, %f164;
	add.s64 	%rd25, %rd20, %rd21;
	ld.global.f32 	%f166, [%rd25];
	sub.f32 	%f167, %f166, %f165;
	st.global.f32 	[%rd25], %f167;
$L__BB10_18:
	setp.ge.s32 	%p42, %r1, %r3;
	@%p42 bra 	$L__BB10_21;
	ld.param.u64 	%rd54, [_Z18adam_update_kernelPfS_S_S_S_S_S_S_S_S_S_S_S_S_S_S_ffffiii_param_6];
	cvta.to.global.u64 	%rd26, %rd54;
	mul.wide.s32 	%rd27, %r1, 4;
	add.s64 	%rd28, %rd26, %rd27;
	ld.global.f32 	%f168, [%rd28];
	mov.f32 	%f169, 0f3F800000;
	sub.f32 	%f17, %f169, %f22;
	cvta.to.global.u64 	%rd29, %rd6;
	add.s64 	%rd30, %rd29, %rd27;
	ld.global.f32 	%f170, [%rd30];
	mul.f32 	%f171, %f17, %f170;
	fma.rn.f32 	%f172, %f22, %f168, %f171;
	st.global.f32 	[%rd28], %f172;
	cvta.to.global.u64 	%rd31, %rd8;
	add.s64 	%rd32, %rd31, %rd27;
	ld.global.f32 	%f173, [%rd32];
	sub.f32 	%f18, %f169, %f23;
	ld.global.f32 	%f174, [%rd30];
	mul.f32 	%f175, %f18, %f174;
	mul.f32 	%f176, %f174, %f175;
	fma.rn.f32 	%f177, %f23, %f173, %f176;
	st.global.f32 	[%rd32], %f177;
	ld.global.f32 	%f178, [%rd28];
	sub.f32 	%f19, %f169, %f223;
	div.rn.f32 	%f179, %f178, %f19;
	sub.f32 	%f20, %f169, %f224;
	div.rn.f32 	%f180, %f177, %f20;
	mul.f32 	%f181, %f21, %f179;
	sqrt.rn.f32 	%f182, %f180;
	add.f32 	%f183, %f24, %f182;
	div.rn.f32 	%f184, %f181, %f183;
	cvta.to.global.u64 	%rd33, %rd5;
	add.s64 	%rd34, %rd33, %rd27;
	ld.global.f32 	%f185, [%rd34];
	sub.f32 	%f186, %f185, %f184;
	st.global.f32 	[%rd34], %f186;
	setp.eq.s64 	%p43, %rd9, 0;
	@%p43 bra 	$L__BB10_21;
	cvta.to.global.u64 	%rd35, %rd11;
	add.s64 	%rd37, %rd35, %rd27;
	ld.global.f32 	%f187, [%rd37];
	cvta.to.global.u64 	%rd38, %rd10;
	add.s64 	%rd39, %rd38, %rd27;
	ld.global.f32 	%f188, [%rd39];
	mul.f32 	%f189, %f17, %f188;
	fma.rn.f32 	%f190, %f22, %f187, %f189;
	st.global.f32 	[%rd37], %f190;
	cvta.to.global.u64 	%rd40, %rd12;
	add.s64 	%rd41, %rd40, %rd27;
	ld.global.f32 	%f191, [%rd41];
	ld.global.f32 	%f192, [%rd39];
	mul.f32 	%f193, %f18, %f192;
	mul.f32 	%f194, %f192, %f193;
	fma.rn.f32 	%f195, %f23, %f191, %f194;
	st.global.f32 	[%rd41], %f195;
	ld.global.f32 	%f196, [%rd37];
	div.rn.f32 	%f197, %f196, %f19;
	div.rn.f32 	%f198, %f195, %f20;
	mul.f32 	%f199, %f21, %f197;
	sqrt.rn.f32 	%f200, %f198;
	add.f32 	%f201, %f24, %f200;
	div.rn.f32 	%f202, %f199, %f201;
	cvta.to.global.u64 	%rd42, %rd9;
	add.s64 	%rd43, %rd42, %rd27;
	ld.global.f32 	%f203, [%rd43];
	sub.f32 	%f204, %f203, %f202;
	st.global.f32 	[%rd43], %f204;
	cvta.to.global.u64 	%rd44, %rd15;
	add.s64 	%rd45, %rd44, %rd27;
	ld.global.f32 	%f205, [%rd45];
	cvta.to.global.u64 	%rd46, %rd14;
	add.s64 	%rd47, %rd46, %rd27;
	ld.global.f32 	%f206, [%rd47];
	mul.f32 	%f207, %f17, %f206;
	fma.rn.f32 	%f208, %f22, %f205, %f207;
	st.global.f32 	[%rd45], %f208;
	cvta.to.global.u64 	%rd48, %rd16;
	add.s64 	%rd49, %rd48, %rd27;
	ld.global.f32 	%f209, [%rd49];
	ld.global.f32 	%f210, [%rd47];
	mul.f32 	%f211, %f18, %f210;
	mul.f32 	%f212, %f210, %f211;
	fma.rn.f32 	%f213, %f23, %f209, %f212;
	st.global.f32 	[%rd49], %f213;
	ld.global.f32 	%f214, [%rd45];
	div.rn.f32 	%f215, %f214, %f19;
	div.rn.f32 	%f216, %f213, %f20;
	mul.f32 	%f217, %f21, %f215;
	sqrt.rn.f32 	%f218, %f216;
	add.f32 	%f219, %f24, %f218;
	div.rn.f32 	%f220, %f217, %f219;
	cvta.to.global.u64 	%rd50, %rd13;
	add.s64 	%rd51, %rd50, %rd27;
	ld.global.f32 	%f221, [%rd51];
	sub.f32 	%f222, %f221, %f220;
	st.global.f32 	[%rd51], %f222;
$L__BB10_21:
	ret;

}


// ===== COMPILED SASS (sm_100) =====

	.target	sm_100

	.elftype	@"ET_EXEC"


//--------------------- .note.nv.tkinfo           --------------------------
	.section	.note.nv.tkinfo,"",@"SHT_NOTE"
	.sectionflags	@"SHF_NOTE_NV_TKINFO"
	.tkinfo
        /*0018*/ 	.word	0x00000002
        /*0030*/ 	.string	""
        /*0030*/ 	.string	"ptxas"
        /*0030*/ 	.string	"Cuda compilation tools, release 13.0, V13.0.88"
        /*0030*/ 	.string	"Build cuda_13.0.r13.0/compiler.36424714_0"
        /*0030*/ 	.string	"-arch sm_100 -m 64 "



//--------------------- .note.nv.cuinfo           --------------------------
	.section	.note.nv.cuinfo,"",@"SHT_NOTE"
	.sectionflags	@"SHF_NOTE_NV_CUINFO"
        /*0018*/ 	.short	0x0002
        /*001a*/ 	.short	0x0064
        /*001c*/ 	.short	0x0082
	.zero		2


//--------------------- .nv.info                  --------------------------
	.section	.nv.info,"",@"SHT_CUDA_INFO"
	.align	4


	//----- nvinfo : EIATTR_REGCOUNT
	.align		4
        /*0000*/ 	.byte	0x04, 0x2f
        /*0002*/ 	.short	(.L_1 - .L_0)
	.align		4
.L_0:
        /*0004*/ 	.word	index@(_Z28fused_bias_activation_kernelPfS_S_iiiS_)
        /*0008*/ 	.word	0x0000000f


	//----- nvinfo : EIATTR_FRAME_SIZE
	.align		4
.L_1:
        /*000c*/ 	.byte	0x04, 0x11
        /*000e*/ 	.short	(.L_3 - .L_2)
	.align		4
.L_2:
        /*0010*/ 	.word	index@($__internal_10_$__cuda_sm20_rcp_rn_f32_slowpath)
        /*0014*/ 	.word	0x00000000


	//----- nvinfo : EIATTR_FRAME_SIZE
	.align		4
.L_3:
        /*0018*/ 	.byte	0x04, 0x11
        /*001a*/ 	.short	(.L_5 - .L_4)
	.align		4
.L_4:
        /*001c*/ 	.word	index@(_Z28fused_bias_activation_kernelPfS_S_iiiS_)
        /*0020*/ 	.word	0x00000000


	//----- nvinfo : EIATTR_REGCOUNT
	.align		4
.L_5:
        /*0024*/ 	.byte	0x04, 0x2f
        /*0026*/ 	.short	(.L_7 - .L_6)
	.align		4
.L_6:
        /*0028*/ 	.word	index@(_Z39compute_batch_norm_stats_batched_kernelPfS_S_ii)
        /*002c*/ 	.word	0x00000020


	//----- nvinfo : EIATTR_FRAME_SIZE
	.align		4
.L_7:
        /*0030*/ 	.byte	0x04, 0x11
        /*0032*/ 	.short	(.L_9 - .L_8)
	.align		4
.L_8:
        /*0034*/ 	.word	index@($__internal_9_$__cuda_sm3x_div_rn_noftz_f32_slowpath)
        /*0038*/ 	.word	0x00000000


	//----- nvinfo : EIATTR_FRAME_SIZE
	.align		4
.L_9:
        /*003c*/ 	.byte	0x04, 0x11
        /*003e*/ 	.short	(.L_11 - .L_10)
	.align		4
.L_10:
        /*0040*/ 	.word	index@(_Z39compute_batch_norm_stats_batched_kernelPfS_S_ii)
        /*0044*/ 	.word	0x00000000


	//----- nvinfo : EIATTR_REGCOUNT
	.align		4
.L_11:
        /*0048*/ 	.byte	0x04, 0x2f
        /*004a*/ 	.short	(.L_13 - .L_12)
	.align		4
.L_12:
        /*004c*/ 	.word	index@(_Z33compute_batch_norm_batched_kernelPfS_S_S_S_S_fiiS_)
        /*0050*/ 	.word	0x00000010


	//----- nvinfo : EIATTR_FRAME_SIZE
	.align		4
.L_13:
        /*0054*/ 	.byte	0x04, 0x11
        /*0056*/ 	.short	(.L_15 - .L_14)
	.align		4
.L_14:
        /*0058*/ 	.word	index@($__internal_8_$__cuda_sm3x_div_rn_noftz_f32_slowpath)
        /*005c*/ 	.word	0x00000000


	//----- nvinfo : EIATTR_FRAME_SIZE
	.align		4
.L_15:
        /*0060*/ 	.byte	0x04, 0x11
        /*0062*/ 	.short	(.L_17 - .L_16)
	.align		4
.L_16:
        /*0064*/ 	.word	index@($__internal_7_$__cuda_sm20_sqrt_rn_f32_slowpath)
        /*0068*/ 	.word	0x00000000


	//----- nvinfo : EIATTR_FRAME_SIZE
	.align		4
.L_17:
        /*006c*/ 	.byte	0x04, 0x11
        /*006e*/ 	.short	(.L_19 - .L_18)
	.align		4
.L_18:
        /*0070*/ 	.word	index@(_Z33compute_batch_norm_batched_kernelPfS_S_S_S_S_fiiS_)
        /*0074*/ 	.word	0x00000000


	//----- nvinfo : EIATTR_REGCOUNT
	.align		4
.L_19:
        /*0078*/ 	.byte	0x04, 0x2f
        /*007a*/ 	.short	(.L_21 - .L_20)
	.align		4
.L_20:
        /*007c*/ 	.word	index@(_Z35compute_output_delta_batched_kernelPfS_S_S_iii)
        /*0080*/ 	.word	0x0000000a


	//----- nvinfo : EIATTR_FRAME_SIZE
	.align		4
.L_21:
        /*0084*/ 	.byte	0x04, 0x11
        /*0086*/ 	.short	(.L_23 - .L_22)
	.align		4
.L_22:
        /*0088*/ 	.word	index@(_Z35compute_output_delta_batched_kernelPfS_S_S_iii)
        /*008c*/ 	.word	0x00000000


	//----- nvinfo : EIATTR_REGCOUNT
	.align		4
.L_23:
        /*0090*/ 	.byte	0x04, 0x2f
        /*0092*/ 	.short	(.L_25 - .L_24)
	.align		4
.L_24:
        /*0094*/ 	.word	index@(_Z35compute_hidden_delta_batched_kernelPfS_S_iii)
        /*0098*/ 	.word	0x00000020


	//----- nvinfo : EIATTR_FRAME_SIZE
	.align		4
.L_25:
        /*009c*/ 	.byte	0x04, 0x11
        /*009e*/ 	.short	(.L_27 - .L_26)
	.align		4
.L_26:
        /*00a0*/ 	.word	index@(_Z35compute_hidden_delta_batched_kernelPfS_S_iii)
        /*00a4*/ 	.word	0x00000000


	//----- nvinfo : EIATTR_REGCOUNT
	.align		4
.L_27:
        /*00a8*/ 	.byte	0x04, 0x2f
        /*00aa*/ 	.short	(.L_29 - .L_28)
	.align		4
.L_28:
        /*00ac*/ 	.word	index@(_Z30compute_bn_grad_batched_kernelPfS_S_S_ii)
        /*00b0*/ 	.word	0x00000020


	//----- nvinfo : EIATTR_FRAME_SIZE
	.align		4
.L_29:
        /*00b4*/ 	.byte	0x04, 0x11
        /*00b6*/ 	.short	(.L_31 - .L_30)
	.align		4
.L_30:
        /*00b8*/ 	.word	index@(_Z30compute_bn_grad_batched_kernelPfS_S_S_ii)
        /*00bc*/ 	.word	0x00000000


	//----- nvinfo : EIATTR_REGCOUNT
	.align		4
.L_31:
        /*00c0*/ 	.byte	0x04, 0x2f
        /*00c2*/ 	.short	(.L_33 - .L_32)
	.align		4
.L_32:
        /*00c4*/ 	.word	index@(_Z26update_error_for_bn_kernelPfS_S_fii)
        /*00c8*/ 	.word	0x0000000f


	//----- nvinfo : EIATTR_FRAME_SIZE
	.align		4
.L_33:
        /*00cc*/ 	.byte	0x04, 0x11
        /*00ce*/ 	.short	(.L_35 - .L_34)
	.align		4
.L_34:
        /*00d0*/ 	.word	index@($__internal_6_$__cuda_sm3x_div_rn_noftz_f32_slowpath)
        /*00d4*/ 	.word	0x00000000


	//----- nvinfo : EIATTR_FRAME_SIZE
	.align		4
.L_35:
        /*00d8*/ 	.byte	0x04, 0x11
        /*00da*/ 	.short	(.L_37 - .L_36)
	.align		4
.L_36:
        /*00dc*/ 	.word	index@($__internal_5_$__cuda_sm20_sqrt_rn_f32_slowpath)
        /*00e0*/ 	.word	0x00000000


	//----- nvinfo : EIATTR_FRAME_SIZE
	.align		4
.L_37:
        /*00e4*/ 	.byte	0x04, 0x11
        /*00e6*/ 	.short	(.L_39 - .L_38)
	.align		4
.L_38:
        /*00e8*/ 	.word	index@(_Z26update_error_for_bn_kernelPfS_S_fii)
        /*00ec*/ 	.word	0x00000000


	//----- nvinfo : EIATTR_REGCOUNT
	.align		4
.L_39:
        /*00f0*/ 	.byte	0x04, 0x2f
        /*00f2*/ 	.short	(.L_41 - .L_40)
	.align		4
.L_40:
        /*00f4*/ 	.word	index@(_Z31compute_delta_from_error_kernelPfS_S_iii)
        /*00f8*/ 	.word	0x0000000e


	//----- nvinfo : EIATTR_FRAME_SIZE
	.align		4
.L_41:
        /*00fc*/ 	.byte	0x04, 0x11
        /*00fe*/ 	.short	(.L_43 - .L_42)
	.align		4
.L_42:
        /*0100*/ 	.word	index@($__internal_4_$__cuda_sm20_rcp_rn_f32_slowpath)
        /*0104*/ 	.word	0x00000000


	//----- nvinfo : EIATTR_FRAME_SIZE
	.align		4
.L_43:
        /*0108*/ 	.byte	0x04, 0x11
        /*010a*/ 	.short	(.L_45 - .L_44)
	.align		4
.L_44:
        /*010c*/ 	.word	index@(_Z31compute_delta_from_error_kernelPfS_S_iii)
        /*0110*/ 	.word	0x00000000


	//----- nvinfo : EIATTR_REGCOUNT
	.align		4
.L_45:
        /*0114*/ 	.byte	0x04, 0x2f
        /*0116*/ 	.short	(.L_47 - .L_46)
	.align		4
.L_46:
        /*0118*/ 	.word	index@(_Z24update_parameters_kernelPfS_S_S_S_S_S_S_S_S_ffii)
        /*011c*/ 	.word	0x00000010


	//----- nvinfo : EIATTR_FRAME_SIZE
	.align		4
.L_47:
        /*0120*/ 	.byte	0x04, 0x11
        /*0122*/ 	.short	(.L_49 - .L_48)
	.align		4
.L_48:
        /*0124*/ 	.word	index@(_Z24update_parameters_kernelPfS_S_S_S_S_S_S_S_S_ffii)
        /*0128*/ 	.word	0x00000000


	//----- nvinfo : EIATTR_REGCOUNT
	.align		4
.L_49:
        /*012c*/ 	.byte	0x04, 0x2f
        /*012e*/ 	.short	(.L_51 - .L_50)
	.align		4
.L_50:
        /*0130*/ 	.word	index@(_Z28apply_bn_backprop_correctionPfS_S_S_S_S_fii)
        /*0134*/ 	.word	0x00000013


	//----- nvinfo : EIATTR_FRAME_SIZE
	.align		4
.L_51:
        /*0138*/ 	.byte	0x04, 0x11
        /*013a*/ 	.short	(.L_53 - .L_52)
	.align		4
.L_52:
        /*013c*/ 	.word	index@($__internal_3_$__cuda_sm3x_div_rn_noftz_f32_slowpath)
        /*0140*/ 	.word	0x00000000


	//----- nvinfo : EIATTR_FRAME_SIZE
	.align		4
.L_53:
        /*0144*/ 	.byte	0x04, 0x11
        /*0146*/ 	.short	(.L_55 - .L_54)
	.align		4
.L_54:
        /*0148*/ 	.word	index@($__internal_2_$__cuda_sm20_sqrt_rn_f32_slowpath)
        /*014c*/ 	.word	0x00000000


	//----- nvinfo : EIATTR_FRAME_SIZE
	.align		4
.L_55:
        /*0150*/ 	.byte	0x04, 0x11
        /*0152*/ 	.short	(.L_57 - .L_56)
	.align		4
.L_56:
        /*0154*/ 	.word	index@(_Z28apply_bn_backprop_correctionPfS_S_S_S_S_fii)
        /*0158*/ 	.word	0x00000000


	//----- nvinfo : EIATTR_REGCOUNT
	.align		4
.L_57:
        /*015c*/ 	.byte	0x04, 0x2f
        /*015e*/ 	.short	(.L_59 - .L_58)
	.align		4
.L_58:
        /*0160*/ 	.word	index@(_Z18adam_update_kernelPfS_S_S_S_S_S_S_S_S_S_S_S_S_S_S_ffffiii)
        /*0164*/ 	.word	0x00000016


	//----- nvinfo : EIATTR_FRAME_SIZE
	.align		4
.L_59:
        /*0168*/ 	.byte	0x04, 0x11
        /*016a*/ 	.short	(.L_61 - .L_60)
	.align		4
.L_60:
        /*016c*/ 	.word	index@($__internal_1_$__cuda_sm3x_div_rn_noftz_f32_slowpath)
        /*0170*/ 	.word	0x00000000


	//----- nvinfo : EIATTR_FRAME_SIZE
	.align		4
.L_61:
        /*0174*/ 	.byte	0x04, 0x11
        /*0176*/ 	.short	(.L_63 - .L_62)
	.align		4
.L_62:
        /*0178*/ 	.word	index@($__internal_0_$__cuda_sm20_sqrt_rn_f32_slowpath)
        /*017c*/ 	.word	0x00000000


	//----- nvinfo : EIATTR_FRAME_SIZE
	.align		4
.L_63:
        /*0180*/ 	.byte	0x04, 0x11
        /*0182*/ 	.short	(.L_65 - .L_64)
	.align		4
.L_64:
        /*0184*/ 	.word	index@(_Z18adam_update_kernelPfS_S_S_S_S_S_S_S_S_S_S_S_S_S_S_ffffiii)
        /*0188*/ 	.word	0x00000000


	//----- nvinfo : EIATTR_MIN_STACK_SIZE
	.align		4
.L_65:
        /*018c*/ 	.byte	0x04, 0x12
        /*018e*/ 	.short	(.L_67 - .L_66)
	.align		4
.L_66:
        /*0190*/ 	.word	index@(_Z18adam_update_kernelPfS_S_S_S_S_S_S_S_S_S_S_S_S_S_S_ffffiii)
        /*0194*/ 	.word	0x00000000


	//----- nvinfo : EIATTR_MIN_STACK_SIZE
	.align		4
.L_67:
        /*0198*/ 	.byte	0x04, 0x12
        /*019a*/ 	.short	(.L_69 - .L_68)
	.align		4
.L_68:
        /*019c*/ 	.word	index@(_Z28apply_bn_backprop_correctionPfS_S_S_S_S_fii)
        /*01a0*/ 	.word	0x00000000


	//----- nvinfo : EIATTR_MIN_STACK_SIZE
	.align		4
.L_69:
        /*01a4*/ 	.byte	0x04, 0x12
        /*01a6*/ 	.short	(.L_71 - .L_70)
	.align		4
.L_70:
        /*01a8*/ 	.word	index@(_Z24update_parameters_kernelPfS_S_S_S_S_S_S_S_S_ffii)
        /*01ac*/ 	.word	0x00000000


	//----- nvinfo : EIATTR_MIN_STACK_SIZE
	.align		4
.L_71:
        /*01b0*/ 	.byte	0x04, 0x12
        /*01b2*/ 	.short	(.L_73 - .L_72)
	.align		4
.L_72:
        /*01b4*/ 	.word	index@(_Z31compute_delta_from_error_kernelPfS_S_iii)
        /*01b8*/ 	.word	0x00000000


	//----- nvinfo : EIATTR_MIN_STACK_SIZE
	.align		4
.L_73:
        /*01bc*/ 	.byte	0x04, 0x12
        /*01be*/ 	.short	(.L_75 - .L_74)
	.align		4
.L_74:
        /*01c0*/ 	.word	index@(_Z26update_error_for_bn_kernelPfS_S_fii)
        /*01c4*/ 	.word	0x00000000


	//----- nvinfo : EIATTR_MIN_STACK_SIZE
	.align		4
.L_75:
        /*01c8*/ 	.byte	0x04, 0x12
        /*01ca*/ 	.short	(.L_77 - .L_76)
	.align		4
.L_76:
        /*01cc*/ 	.word	index@(_Z30compute_bn_grad_batched_kernelPfS_S_S_ii)
        /*01d0*/ 	.word	0x00000000


	//----- nvinfo : EIATTR_MIN_STACK_SIZE
	.align		4
.L_77:
        /*01d4*/ 	.byte	0x04, 0x12
        /*01d6*/ 	.short	(.L_79 - .L_78)
	.align		4
.L_78:
        /*01d8*/ 	.word	index@(_Z35compute_hidden_delta_batched_kernelPfS_S_iii)
        /*01dc*/ 	.word	0x00000000


	//----- nvinfo : EIATTR_MIN_STACK_SIZE
	.align		4
.L_79:
        /*01e0*/ 	.byte	0x04, 0x12
        /*01e2*/ 	.short	(.L_81 - .L_80)
	.align		4
.L_80:
        /*01e4*/ 	.word	index@(_Z35compute_output_delta_batched_kernelPfS_S_S_iii)
        /*01e8*/ 	.word	0x00000000


	//----- nvinfo : EIATTR_MIN_STACK_SIZE
	.align		4
.L_81:
        /*01ec*/ 	.byte	0x04, 0x12
        /*01ee*/ 	.short	(.L_83 - .L_82)
	.align		4
.L_82:
        /*01f0*/ 	.word	index@(_Z33compute_batch_norm_batched_kernelPfS_S_S_S_S_fiiS_)
        /*01f4*/ 	.word	0x00000000


	//----- nvinfo : EIATTR_MIN_STACK_SIZE
	.align		4
.L_83:
        /*01f8*/ 	.byte	0x04, 0x12
        /*01fa*/ 	.short	(.L_85 - .L_84)
	.align		4
.L_84:
        /*01fc*/ 	.word	index@(_Z39compute_batch_norm_stats_batched_kernelPfS_S_ii)
        /*0200*/ 	.word	0x00000000


	//----- nvinfo : EIATTR_MIN_STACK_SIZE
	.align		4
.L_85:
        /*0204*/ 	.byte	0x04, 0x12
        /*0206*/ 	.short	(.L_87 - .L_86)
	.align		4
.L_86:
        /*0208*/ 	.word	index@(_Z28fused_bias_activation_kernelPfS_S_iiiS_)
        /*020c*/ 	.word	0x00000000
.L_87:


//--------------------- .nv.compat                --------------------------
	.section	.nv.compat,"",@"SHT_CUDA_COMPAT_INFO"
	.align	4
        /*0000*/ 	.byte	0x02, 0x09, 0x00, 0x00, 0x02, 0x02, 0x01, 0x00, 0x02, 0x05, 0x05, 0x00, 0x03, 0x07, 0x01, 0x01
        /*0010*/ 	.byte	0x02, 0x03, 0x00, 0x00, 0x02, 0x06, 0x01, 0x00, 0x04, 0x0b, 0x08, 0x00, 0x01, 0x00, 0x00, 0x00
        /*0020*/ 	.byte	0x00, 0x00, 0x00, 0x00


//--------------------- .nv.info._Z18adam_update_kernelPfS_S_S_S_S_S_S_S_S_S_S_S_S_S_S_ffffiii --------------------------
	.section	.nv.info._Z18adam_update_kernelPfS_S_S_S_S_S_S_S_S_S_S_S_S_S_S_ffffiii,"",@"SHT_CUDA_INFO"
	.sectionflags	@""
	.align	4


	//----- nvinfo : EIATTR_CUDA_API_VERSION
	.align		4
        /*0000*/ 	.byte	0x04, 0x37
        /*0002*/ 	.short	(.L_89 - .L_88)
.L_88:
        /*0004*/ 	.word	0x00000082


	//----- nvinfo : EIATTR_KPARAM_INFO
	.align		4
.L_89:
        /*0008*/ 	.byte	0x04, 0x17
        /*000a*/ 	.short	(.L_91 - .L_90)
.L_90:
        /*000c*/ 	.word	0x00000000
        /*0010*/ 	.short	0x0016
        /*0012*/ 	.short	0x0098
        /*0014*/ 	.byte	0x00, 0xf0, 0x11, 0x00


	//----- nvinfo : EIATTR_KPARAM_INFO
	.align		4
.L_91:
        /*0018*/ 	.byte	0x04, 0x17
        /*001a*/ 	.short	(.L_93 - .L_92)
.L_92:
        /*001c*/ 	.word	0x00000000
        /*0020*/ 	.short	0x0015
        /*0022*/ 	.short	0x0094
        /*0024*/ 	.byte	0x00, 0xf0, 0x11, 0x00


	//----- nvinfo : EIATTR_KPARAM_INFO
	.align		4
.L_93:
        /*0028*/ 	.byte	0x04, 0x17
        /*002a*/ 	.short	(.L_95 - .L_94)
.L_94:
        /*002c*/ 	.word	0x00000000
        /*0030*/ 	.short	0x0014
        /*0032*/ 	.short	0x0090
        /*0034*/ 	.byte	0x00, 0xf0, 0x11, 0x00


	//----- nvinfo : EIATTR_KPARAM_INFO
	.align		4
.L_95:
        /*0038*/ 	.byte	0x04, 0x17
        /*003a*/ 	.short	(.L_97 - .L_96)
.L_96:
        /*003c*/ 	.word	0x00000000
        /*0040*/ 	.short	0x0013
        /*0042*/ 	.short	0x008c
        /*0044*/ 	.byte	0x00, 0xf0, 0x11, 0x00


	//----- nvinfo : EIATTR_KPARAM_INFO
	.align		4
.L_97:
        /*0048*/ 	.byte	0x04, 0x17
        /*004a*/ 	.short	(.L_99 - .L_98)
.L_98:
        /*004c*/ 	.word	0x00000000
        /*0050*/ 	.short	0x0012
        /*0052*/ 	.short	0x0088
        /*0054*/ 	.byte	0x00, 0xf0, 0x11, 0x00


	//----- nvinfo : EIATTR_KPARAM_INFO
	.align		4
.L_99:
        /*0058*/ 	.byte	0x04, 0x17
        /*005a*/ 	.short	(.L_101 - .L_100)
.L_100:
        /*005c*/ 	.word	0x00000000
        /*0060*/ 	.short	0x0011
        /*0062*/ 	.short	0x0084
        /*0064*/ 	.byte	0x00, 0xf0, 0x11, 0x00


	//----- nvinfo : EIATTR_KPARAM_INFO
	.align		4
.L_101:
        /*0068*/ 	.byte	0x04, 0x17
        /*006a*/ 	.short	(.L_103 - .L_102)
.L_102:
        /*006c*/ 	.word	0x00000000
        /*0070*/ 	.short	0x0010
        /*0072*/ 	.short	0x0080
        /*0074*/ 	.byte	0x00, 0xf0, 0x11, 0x00


	//----- nvinfo : EIATTR_KPARAM_INFO
	.align		4
.L_103:
        /*0078*/ 	.byte	0x04, 0x17
        /*007a*/ 	.short	(.L_105 - .L_104)
.L_104:
        /*007c*/ 	.word	0x00000000
        /*0080*/ 	.short	0x000f
        /*0082*/ 	.short	0x0078
        /*0084*/ 	.byte	0x00, 0xf5, 0x21, 0x00


	//----- nvinfo : EIATTR_KPARAM_INFO
	.align		4
.L_105:
        /*0088*/ 	.byte	0x04, 0x17
        /*008a*/ 	.short	(.L_107 - .L_106)
.L_106:
        /*008c*/ 	.word	0x00000000
        /*0090*/ 	.short	0x000e
        /*0092*/ 	.short	0x0070
        /*0094*/ 	.byte	0x00, 0xf5, 0x21, 0x00


	//----- nvinfo : EIATTR_KPARAM_INFO
	.align		4
.L_107:
        /*0098*/ 	.byte	0x04, 0x17
        /*009a*/ 	.short	(.L_109 - .L_108)
.L_108:
        /*009c*/ 	.word	0x00000000
        /*00a0*/ 	.short	0x000d
        /*00a2*/ 	.short	0x0068
        /*00a4*/ 	.byte	0x00, 0xf5, 0x21, 0x00


	//----- nvinfo : EIATTR_KPARAM_INFO
	.align		4
.L_109:
        /*00a8*/ 	.byte	0x04, 0x17
        /*00aa*/ 	.short	(.L_111 - .L_110)
.L_110:
        /*00ac*/ 	.word	0x00000000
        /*00b0*/ 	.short	0x000c
        /*00b2*/ 	.short	0x0060
        /*00b4*/ 	.byte	0x00, 0xf5, 0x21, 0x00


	//----- nvinfo : EIATTR_KPARAM_INFO
	.align		4
.L_111:
        /*00b8*/ 	.byte	0x04, 0x17
        /*00ba*/ 	.short	(.L_113 - .L_112)
.L_112:
        /*00bc*/ 	.word	0x00000000
        /*00c0*/ 	.short	0x000b
        /*00c2*/ 	.short	0x0058
        /*00c4*/ 	.byte	0x00, 0xf5, 0x21, 0x00


	//----- nvinfo : EIATTR_KPARAM_INFO
	.align		4
.L_113:
        /*00c8*/ 	.byte	0x04, 0x17
        /*00ca*/ 	.short	(.L_115 - .L_114)
.L_114:
        /*00cc*/ 	.word	0x00000000
        /*00d0*/ 	.short	0x000a
        /*00d2*/ 	.short	0x0050
        /*00d4*/ 	.byte	0x00, 0xf5, 0x21, 0x00


	//----- nvinfo : EIATTR_KPARAM_INFO
	.align		4
.L_115:
        /*00d8*/ 	.byte	0x04, 0x17
        /*00da*/ 	.short	(.L_117 - .L_116)
.L_116:
        /*00dc*/ 	.word	0x00000000
        /*00e0*/ 	.short	0x0009
        /*00e2*/ 	.short	0x0048
        /*00e4*/ 	.byte	0x00, 0xf5, 0x21, 0x00


	//----- nvinfo : EIATTR_KPARAM_INFO
	.align		4
.L_117:
        /*00e8*/ 	.byte	0x04, 0x17
        /*00ea*/ 	.short	(.L_119 - .L_118)
.L_118:
        /*00ec*/ 	.word	0x00000000
        /*00f0*/ 	.short	0x0008
        /*00f2*/ 	.short	0x0040
        /*00f4*/ 	.byte	0x00, 0xf5, 0x21, 0x00


	//----- nvinfo : EIATTR_KPARAM_INFO
	.align		4
.L_119:
        /*00f8*/ 	.byte	0x04, 0x17
        /*00fa*/ 	.short	(.L_121 - .L_120)
.L_120:
        /*00fc*/ 	.word	0x00000000
        /*0100*/ 	.short	0x0007
        /*0102*/ 	.short	0x0038
        /*0104*/ 	.byte	0x00, 0xf5, 0x21, 0x00


	//----- nvinfo : EIATTR_KPARAM_INFO
	.align		4
.L_121:
        /*0108*/ 	.byte	0x04, 0x17
        /*010a*/ 	.short	(.L_123 - .L_122)
.L_122:
        /*010c*/ 	.word	0x00000000
        /*0110*/ 	.short	0x0006
        /*0112*/ 	.short	0x0030
        /*0114*/ 	.byte	0x00, 0xf5, 0x21, 0x00


	//----- nvinfo : EIATTR_KPARAM_INFO
	.align		4
.L_123:
        /*0118*/ 	.byte	0x04, 0x17
        /*011a*/ 	.short	(.L_125 - .L_124)
.L_124:
        /*011c*/ 	.word	0x00000000
        /*0120*/ 	.short	0x0005
        /*0122*/ 	.short	0x0028
        /*0124*/ 	.byte	0x00, 0xf5, 0x21, 0x00


	//----- nvinfo : EIATTR_KPARAM_INFO
	.align		4
.L_125:
        /*0128*/ 	.byte	0x04, 0x17
        /*012a*/ 	.short	(.L_127 - .L_126)
.L_126:
        /*012c*/ 	.word	0x00000000
        /*0130*/ 	.short	0x0004
        /*0132*/ 	.short	0x0020
        /*0134*/ 	.byte	0x00, 0xf5, 0x21, 0x00


	//----- nvinfo : EIATTR_KPARAM_INFO
	.align		4
.L_127:
        /*0138*/ 	.byte	0x04, 0x17
        /*013a*/ 	.short	(.L_129 - .L_128)
.L_128:
        /*013c*/ 	.word	0x00000000
        /*0140*/ 	.short	0x0003
        /*0142*/ 	.short	0x0018
        /*0144*/ 	.byte	0x00, 0xf5, 0x21, 0x00


	//----- nvinfo : EIATTR_KPARAM_INFO
	.align		4
.L_129:
        /*0148*/ 	.byte	0x04, 0x17
        /*014a*/ 	.short	(.L_131 - .L_130)
.L_130:
        /*014c*/ 	.word	0x00000000
        /*0150*/ 	.short	0x0002
        /*0152*/ 	.short	0x0010
        /*0154*/ 	.byte	0x00, 0xf5, 0x21, 0x00


	//----- nvinfo : EIATTR_KPARAM_INFO
	.align		4
.L_131:
        /*0158*/ 	.byte	0x04, 0x17
        /*015a*/ 	.short	(.L_133 - .L_132)
.L_132:
        /*015c*/ 	.word	0x00000000
        /*0160*/ 	.short	0x0001
        /*0162*/ 	.short	0x0008
        /*0164*/ 	.byte	0x00, 0xf5, 0x21, 0x00


	//----- nvinfo : EIATTR_KPARAM_INFO
	.align		4
.L_133:
        /*0168*/ 	.byte	0x04, 0x17
        /*016a*/ 	.short	(.L_135 - .L_134)
.L_134:
        /*016c*/ 	.word	0x00000000
        /*0170*/ 	.short	0x0000
        /*0172*/ 	.short	0x0000
        /*0174*/ 	.byte	0x00, 0xf5, 0x21, 0x00


	//----- nvinfo : EIATTR_SPARSE_MMA_MASK
	.align		4
.L_135:
        /*0178*/ 	.byte	0x03, 0x50
        /*017a*/ 	.short	0x0000


	//----- nvinfo : EIATTR_MAXREG_COUNT
	.align		4
        /*017c*/ 	.byte	0x03, 0x1b
        /*017e*/ 	.short	0x00ff


	//----- nvinfo : EIATTR_MERCURY_ISA_VERSION
	.align		4
        /*0180*/ 	.byte	0x03, 0x5f
        /*0182*/ 	.short	0x0101


	//----- nvinfo : EIATTR_VRC_CTA_INIT_COUNT
	.align		4
        /*0184*/ 	.byte	0x02, 0x4a
	.zero		1
	.zero		1


	//----- nvinfo : EIATTR_EXIT_INSTR_OFFSETS
	.align		4
        /*0188*/ 	.byte	0x04, 0x1c
        /*018a*/ 	.short	(.L_137 - .L_136)


	//   ....[0]....
.L_136:
        /*018c*/ 	.word	0x000010f0


	//   ....[1]....
        /*0190*/ 	.word	0x000016e0


	//   ....[2]....
        /*0194*/ 	.word	0x000021f0


	//----- nvinfo : EIATTR_CRS_STACK_SIZE
	.align		4
.L_137:
        /*0198*/ 	.byte	0x04, 0x1e
        /*019a*/ 	.short	(.L_139 - .L_138)
.L_138:
        /*019c*/ 	.word	0x00000000


	//----- nvinfo : EIATTR_CBANK_PARAM_SIZE
	.align		4
.L_139:
        /*01a0*/ 	.byte	0x03, 0x19
        /*01a2*/ 	.short	0x009c


	//----- nvinfo : EIATTR_PARAM_CBANK
	.align		4
        /*01a4*/ 	.byte	0x04, 0x0a
        /*01a6*/ 	.short	(.L_141 - .L_140)
	.align		4
.L_140:
        /*01a8*/ 	.word	index@(.nv.constant0._Z18adam_update_kernelPfS_S_S_S_S_S_S_S_S_S_S_S_S_S_S_ffffiii)
        /*01ac*/ 	.short	0x0380
        /*01ae*/ 	.short	0x009c


	//----- nvinfo : EIATTR_SW_WAR
	.align		4
.L_141:
        /*01b0*/ 	.byte	0x04, 0x36
        /*01b2*/ 	.short	(.L_143 - .L_142)
.L_142:
        /*01b4*/ 	.word	0x00000008
.L_143:


//--------------------- .nv.info._Z28apply_bn_backprop_correctionPfS_S_S_S_S_fii --------------------------
	.section	.nv.info._Z28apply_bn_backprop_correctionPfS_S_S_S_S_fii,"",@"SHT_CUDA_INFO"
	.sectionflags	@""
	.align	4


	//----- nvinfo : EIATTR_CUDA_API_VERSION
	.align		4
        /*0000*/ 	.byte	0x04, 0x37
        /*0002*/ 	.short	(.L_145 - .L_144)
.L_144:
        /*0004*/ 	.word	0x00000082


	//----- nvinfo : EIATTR_KPARAM_INFO
	.align		4
.L_145:
        /*0008*/ 	.byte	0x04, 0x17
        /*000a*/ 	.short	(.L_147 - .L_146)
.L_146:
        /*000c*/ 	.word	0x00000000
        /*0010*/ 	.short	0x0008
        /*0012*/ 	.short	0x0038
        /*0014*/ 	.byte	0x00, 0xf0, 0x11, 0x00


	//----- nvinfo : EIATTR_KPARAM_INFO
	.align		4
.L_147:
        /*0018*/ 	.byte	0x04, 0x17
        /*001a*/ 	.short	(.L_149 - .L_148)
.L_148:
        /*001c*/ 	.word	0x00000000
        /*0020*/ 	.short	0x0007
        /*0022*/ 	.short	0x0034
        /*0024*/ 	.byte	0x00, 0xf0, 0x11, 0x00


	//----- nvinfo : EIATTR_KPARAM_INFO
	.align		4
.L_149:
        /*0028*/ 	.byte	0x04, 0x17
        /*002a*/ 	.short	(.L_151 - .L_150)
.L_150:
        /*002c*/ 	.word	0x00000000
        /*0030*/ 	.short	0x0006
        /*0032*/ 	.short	0x0030
        /*0034*/ 	.byte	0x00, 0xf0, 0x11, 0x00


	//----- nvinfo : EIATTR_KPARAM_INFO
	.align		4
.L_151:
        /*0038*/ 	.byte	0x04, 0x17
        /*003a*/ 	.short	(.L_153 - .L_152)
.L_152:
        /*003c*/ 	.word	0x00000000
        /*0040*/ 	.short	0x0005
        /*0042*/ 	.short	0x0028
        /*0044*/ 	.byte	0x00, 0xf5, 0x21, 0x00


	//----- nvinfo : EIATTR_KPARAM_INFO
	.align		4
.L_153:
        /*0048*/ 	.byte	0x04, 0x17
        /*004a*/ 	.short	(.L_155 - .L_154)
.L_154:
        /*004c*/ 	.word	0x00000000
        /*0050*/ 	.short	0x0004
        /*0052*/ 	.short	0x0020
        /*0054*/ 	.byte	0x00, 0xf5, 0x21, 0x00


	//----- nvinfo : EIATTR_KPARAM_INFO
	.align		4
.L_155:
        /*0058*/ 	.byte	0x04, 0x17
        /*005a*/ 	.short	(.L_157 - .L_156)
.L_156:
        /*005c*/ 	.word	0x00000000
        /*0060*/ 	.short	0x0003
        /*0062*/ 	.short	0x0018
        /*0064*/ 	.byte	0x00, 0xf5, 0x21, 0x00


	//----- nvinfo : EIATTR_KPARAM_INFO
	.align		4
.L_157:
        /*0068*/ 	.byte	0x04, 0x17
        /*006a*/ 	.short	(.L_159 - .L_158)
.L_158:
        /*006c*/ 	.word	0x00000000
        /*0070*/ 	.short	0x0002
        /*0072*/ 	.short	0x0010
        /*0074*/ 	.byte	0x00, 0xf5, 0x21, 0x00


	//----- nvinfo : EIATTR_KPARAM_INFO
	.align		4
.L_159:
        /*0078*/ 	.byte	0x04, 0x17
        /*007a*/ 	.short	(.L_161 - .L_160)
.L_160:
        /*007c*/ 	.word	0x00000000
        /*0080*/ 	.short	0x0001
        /*0082*/ 	.short	0x0008
        /*0084*/ 	.byte	0x00, 0xf5, 0x21, 0x00


	//----- nvinfo : EIATTR_KPARAM_INFO
	.align		4
.L_161:
        /*0088*/ 	.byte	0x04, 0x17
        /*008a*/ 	.short	(.L_163 - .L_162)
.L_162:
        /*008c*/ 	.word	0x00000000
        /*0090*/ 	.short	0x0000
        /*0092*/ 	.short	0x0000
        /*0094*/ 	.byte	0x00, 0xf5, 0x21, 0x00


	//----- nvinfo : EIATTR_SPARSE_MMA_MASK
	.align		4
.L_163:
        /*0098*/ 	.byte	0x03, 0x50
        /*009a*/ 	.short	0x0000


	//----- nvinfo : EIATTR_MAXREG_COUNT
	.align		4
        /*009c*/ 	.byte	0x03, 0x1b
        /*009e*/ 	.short	0x00ff


	//----- nvinfo : EIATTR_MERCURY_ISA_VERSION
	.align		4
        /*00a0*/ 	.byte	0x03, 0x5f
        /*00a2*/ 	.short	0x0101


	//----- nvinfo : EIATTR_VRC_CTA_INIT_COUNT
	.align		4
        /*00a4*/ 	.byte	0x02, 0x4a
	.zero		1
	.zero		1


	//----- nvinfo : EIATTR_EXIT_INSTR_OFFSETS
	.align		4
        /*00a8*/ 	.byte	0x04, 0x1c
        /*00aa*/ 	.short	(.L_165 - .L_164)


	//   ....[0]....
.L_164:
        /*00ac*/ 	.word	0x00000090


	//   ....[1]....
        /*00b0*/ 	.word	0x00000600


	//----- nvinfo : EIATTR_CRS_STACK_SIZE
	.align		4
.L_165:
        /*00b4*/ 	.byte	0x04, 0x1e
        /*00b6*/ 	.short	(.L_167 - .L_166)
.L_166:
        /*00b8*/ 	.word	0x00000000


	//----- nvinfo : EIATTR_CBANK_PARAM_SIZE
	.align		4
.L_167:
        /*00bc*/ 	.byte	0x03, 0x19
        /*00be*/ 	.short	0x003c


	//----- nvinfo : EIATTR_PARAM_CBANK
	.align		4
        /*00c0*/ 	.byte	0x04, 0x0a
        /*00c2*/ 	.short	(.L_169 - .L_168)
	.align		4
.L_168:
        /*00c4*/ 	.word	index@(.nv.constant0._Z28apply_bn_backprop_correctionPfS_S_S_S_S_fii)
        /*00c8*/ 	.short	0x0380
        /*00ca*/ 	.short	0x003c


	//----- nvinfo : EIATTR_SW_WAR
	.align		4
.L_169:
        /*00cc*/ 	.byte	0x04, 0x36
        /*00ce*/ 	.short	(.L_171 - .L_170)
.L_170:
        /*00d0*/ 	.word	0x00000008
.L_171:


//--------------------- .nv.info._Z24update_parameters_kernelPfS_S_S_S_S_S_S_S_S_ffii --------------------------
	.section	.nv.info._Z24update_parameters_kernelPfS_S_S_S_S_S_S_S_S_ffii,"",@"SHT_CUDA_INFO"
	.sectionflags	@""
	.align	4


	//----- nvinfo : EIATTR_CUDA_API_VERSION
	.align		4
        /*0000*/ 	.byte	0x04, 0x37
        /*0002*/ 	.short	(.L_173 - .L_172)
.L_172:
        /*0004*/ 	.word	0x00000082


	//----- nvinfo : EIATTR_KPARAM_INFO
	.align		4
.L_173:
        /*0008*/ 	.byte	0x04, 0x17
        /*000a*/ 	.short	(.L_175 - .L_174)
.L_174:
        /*000c*/ 	.word	0x00000000
        /*0010*/ 	.short	0x000d
        /*0012*/ 	.short	0x005c
        /*0014*/ 	.byte	0x00, 0xf0, 0x11, 0x00


	//----- nvinfo : EIATTR_KPARAM_INFO
	.align		4
.L_175:
        /*0018*/ 	.byte	0x04, 0x17
        /*001a*/ 	.short	(.L_177 - .L_176)
.L_176:
        /*001c*/ 	.word	0x00000000
        /*0020*/ 	.short	0x000c
        /*0022*/ 	.short	0x0058
        /*0024*/ 	.byte	0x00, 0xf0, 0x11, 0x00


	//----- nvinfo : EIATTR_KPARAM_INFO
	.align		4
.L_177:
        /*0028*/ 	.byte	0x04, 0x17
        /*002a*/ 	.short	(.L_179 - .L_178)
.L_178:
        /*002c*/ 	.word	0x00000000
        /*0030*/ 	.short	0x000b
        /*0032*/ 	.short	0x0054
        /*0034*/ 	.byte	0x00, 0xf0, 0x11, 0x00


	//----- nvinfo : EIATTR_KPARAM_INFO
	.align		4
.L_179:
        /*0038*/ 	.byte	0x04, 0x17
        /*003a*/ 	.short	(.L_181 - .L_180)
.L_180:
        /*003c*/ 	.word	0x00000000
        /*0040*/ 	.short	0x000a
        /*0042*/ 	.short	0x0050
        /*0044*/ 	.byte	0x00, 0xf0, 0x11, 0x00


	//----- nvinfo : EIATTR_KPARAM_INFO
	.align		4
.L_181:
        /*0048*/ 	.byte	0x04, 0x17
        /*004a*/ 	.short	(.L_183 - .L_182)
.L_182:
        /*004c*/ 	.word	0x00000000
        /*0050*/ 	.short	0x0009
        /*0052*/ 	.short	0x0048
        /*0054*/ 	.byte	0x00, 0xf5, 0x21, 0x00


	//----- nvinfo : EIATTR_KPARAM_INFO
	.align		4
.L_183:
        /*0058*/ 	.byte	0x04, 0x17
        /*005a*/ 	.short	(.L_185 - .L_184)
.L_184:
        /*005c*/ 	.word	0x00000000
        /*0060*/ 	.short	0x0008
        /*0062*/ 	.short	0x0040
        /*0064*/ 	.byte	0x00, 0xf5, 0x21, 0x00


	//----- nvinfo : EIATTR_KPARAM_INFO
	.align		4
.L_185:
        /*0068*/ 	.byte	0x04, 0x17
        /*006a*/ 	.short	(.L_187 - .L_186)
.L_186:
        /*006c*/ 	.word	0x00000000
        /*0070*/ 	.short	0x0007
        /*0072*/ 	.short	0x0038
        /*0074*/ 	.byte	0x00, 0xf5, 0x21, 0x00


	//----- nvinfo : EIATTR_KPARAM_INFO
	.align		4
.L_187:
        /*0078*/ 	.byte	0x04, 0x17
        /*007a*/ 	.short	(.L_189 - .L_188)
.L_188:
        /*007c*/ 	.word	0x00000000
        /*0080*/ 	.short	0x0006
        /*0082*/ 	.short	0x0030
        /*0084*/ 	.byte	0x00, 0xf5, 0x21, 0x00


	//----- nvinfo : EIATTR_KPARAM_INFO
	.align		4
.L_189:
        /*0088*/ 	.byte	0x04, 0x17
        /*008a*/ 	.short	(.L_191 - .L_190)
.L_190:
        /*008c*/ 	.word	0x00000000
        /*0090*/ 	.short	0x0005
        /*0092*/ 	.short	0x0028
        /*0094*/ 	.byte	0x00, 0xf5, 0x21, 0x00


	//----- nvinfo : EIATTR_KPARAM_INFO
	.align		4
.L_191:
        /*0098*/ 	.byte	0x04, 0x17
        /*009a*/ 	.short	(.L_193 - .L_192)
.L_192:
        /*009c*/ 	.word	0x00000000
        /*00a0*/ 	.short	0x0004
        /*00a2*/ 	.short	0x0020
        /*00a4*/ 	.byte	0x00, 0xf5, 0x21, 0x00


	//----- nvinfo : EIATTR_KPARAM_INFO
	.align		4
.L_193:
        /*00a8*/ 	.byte	0x04, 0x17
        /*00aa*/ 	.short	(.L_195 - .L_194)
.L_194:
        /*00ac*/ 	.word	0x00000000
        /*00b0*/ 	.short	0x0003
        /*00b2*/ 	.short	0x0018
        /*00b4*/ 	.byte	0x00, 0xf5, 0x21, 0x00


	//----- nvinfo : EIATTR_KPARAM_INFO
	.align		4
.L_195:
        /*00b8*/ 	.byte	0x04, 0x17
        /*00ba*/ 	.short	(.L_197 - .L_196)
.L_196:
        /*00bc*/ 	.word	0x00000000
        /*00c0*/ 	.short	0x0002
        /*00c2*/ 	.short	0x0010
        /*00c4*/ 	.byte	0x00, 0xf5, 0x21, 0x00


	//----- nvinfo : EIATTR_KPARAM_INFO
	.align		4
.L_197:
        /*00c8*/ 	.byte	0x04, 0x17
        /*00ca*/ 	.short	(.L_199 - .L_198)
.L_198:
        /*00cc*/ 	.word	0x00000000
        /*00d0*/ 	.short	0x0001
        /*00d2*/ 	.short	0x0008
        /*00d4*/ 	.byte	0x00, 0xf5, 0x21, 0x00


	//----- nvinfo : EIATTR_KPARAM_INFO
	.align		4
.L_199:
        /*00d8*/ 	.byte	0x04, 0x17
        /*00da*/ 	.short	(.L_201 - .L_200)
.L_200:
        /*00dc*/ 	.word	0x00000000
        /*00e0*/ 	.short	0x0000
        /*00e2*/ 	.short	0x0000
        /*00e4*/ 	.byte	0x00, 0xf5, 0x21, 0x00


	//----- nvinfo : EIATTR_SPARSE_MMA_MASK
	.align		4
.L_201:
        /*00e8*/ 	.byte	0x03, 0x50
        /*00ea*/ 	.short	0x0000


	//----- nvinfo : EIATTR_MAXREG_COUNT
	.align		4
        /*00ec*/ 	.byte	0x03, 0x1b
        /*00ee*/ 	.short	0x00ff


	//----- nvinfo : EIATTR_MERCURY_ISA_VERSION
	.align		4
        /*00f0*/ 	.byte	0x03, 0x5f
        /*00f2*/ 	.short	0x0101


	//----- nvinfo : EIATTR_VRC_CTA_INIT_COUNT
	.align		4
        /*00f4*/ 	.byte	0x02, 0x4a
	.zero		1
	.zero		1


	//----- nvinfo : EIATTR_EXIT_INSTR_OFFSETS
	.align		4
        /*00f8*/ 	.byte	0x04, 0x1c
        /*00fa*/ 	.short	(.L_203 - .L_202)


	//   ....[0]....
.L_202:
        /*00fc*/ 	.word	0x000001c0


	//   ....[1]....
        /*0100*/ 	.word	0x000002f0


	//   ....[2]....
        /*0104*/ 	.word	0x00000400


	//----- nvinfo : EIATTR_CRS_STACK_SIZE
	.align		4
.L_203:
        /*0108*/ 	.byte	0x04, 0x1e
        /*010a*/ 	.short	(.L_205 - .L_204)
.L_204:
        /*010c*/ 	.word	0x00000000


	//----- nvinfo : EIATTR_CBANK_PARAM_SIZE
	.align		4
.L_205:
        /*0110*/ 	.byte	0x03, 0x19
        /*0112*/ 	.short	0x0060


	//----- nvinfo : EIATTR_PARAM_CBANK
	.align		4
        /*0114*/ 	.byte	0x04, 0x0a
        /*0116*/ 	.short	(.L_207 - .L_206)
	.align		4
.L_206:
        /*0118*/ 	.word	index@(.nv.constant0._Z24update_parameters_kernelPfS_S_S_S_S_S_S_S_S_ffii)
        /*011c*/ 	.short	0x0380
        /*011e*/ 	.short	0x0060


	//----- nvinfo : EIATTR_SW_WAR
	.align		4
.L_207:
        /*0120*/ 	.byte	0x04, 0x36
        /*0122*/ 	.short	(.L_209 - .L_208)
.L_208:
        /*0124*/ 	.word	0x00000008
.L_209:


//--------------------- .nv.info._Z31compute_delta_from_error_kernelPfS_S_iii --------------------------
	.section	.nv.info._Z31compute_delta_from_error_kernelPfS_S_iii,"",@"SHT_CUDA_INFO"
	.sectionflags	@""
	.align	4


	//----- nvinfo : EIATTR_CUDA_API_VERSION
	.align		4
        /*0000*/ 	.byte	0x04, 0x37
        /*0002*/ 	.short	(.L_211 - .L_210)
.L_210:
        /*0004*/ 	.word	0x00000082


	//----- nvinfo : EIATTR_KPARAM_INFO
	.align		4
.L_211:
        /*0008*/ 	.byte	0x04, 0x17
        /*000a*/ 	.short	(.L_213 - .L_212)
.L_212:
        /*000c*/ 	.word	0x00000000
        /*0010*/ 	.short	0x0005
        /*0012*/ 	.short	0x0020
        /*0014*/ 	.byte	0x00, 0xf0, 0x11, 0x00


	//----- nvinfo : EIATTR_KPARAM_INFO
	.align		4
.L_213:
        /*0018*/ 	.byte	0x04, 0x17
        /*001a*/ 	.short	(.L_215 - .L_214)
.L_214:
        /*001c*/ 	.word	0x00000000
        /*0020*/ 	.short	0x0004
        /*0022*/ 	.short	0x001c
        /*0024*/ 	.byte	0x00, 0xf0, 0x11, 0x00


	//----- nvinfo : EIATTR_KPARAM_INFO
	.align		4
.L_215:
        /*0028*/ 	.byte	0x04, 0x17
        /*002a*/ 	.short	(.L_217 - .L_216)
.L_216:
        /*002c*/ 	.word	0x00000000
        /*0030*/ 	.short	0x0003
        /*0032*/ 	.short	0x0018
        /*0034*/ 	.byte	0x00, 0xf0, 0x11, 0x00


	//----- nvinfo : EIATTR_KPARAM_INFO
	.align		4
.L_217:
        /*0038*/ 	.byte	0x04, 0x17
        /*003a*/ 	.short	(.L_219 - .L_218)
.L_218:
        /*003c*/ 	.word	0x00000000
        /*0040*/ 	.short	0x0002
        /*0042*/ 	.short	0x0010
        /*0044*/ 	.byte	0x00, 0xf5, 0x21, 0x00


	//----- nvinfo : EIATTR_KPARAM_INFO
	.align		4
.L_219:
        /*0048*/ 	.byte	0x04, 0x17
        /*004a*/ 	.short	(.L_221 - .L_220)
.L_220:
        /*004c*/ 	.word	0x00000000
        /*0050*/ 	.short	0x0001
        /*0052*/ 	.short	0x0008
        /*0054*/ 	.byte	0x00, 0xf5, 0x21, 0x00


	//----- nvinfo : EIATTR_KPARAM_INFO
	.align		4
.L_221:
        /*0058*/ 	.byte	0x04, 0x17
        /*005a*/ 	.short	(.L_223 - .L_222)
.L_222:
        /*005c*/ 	.word	0x00000000
        /*0060*/ 	.short	0x0000
        /*0062*/ 	.short	0x0000
        /*0064*/ 	.byte	0x00, 0xf5, 0x21, 0x00


	//----- nvinfo : EIATTR_SPARSE_MMA_MASK
	.align		4
.L_223:
        /*0068*/ 	.byte	0x03, 0x50
        /*006a*/ 	.short	0x0000


	//----- nvinfo : EIATTR_MAXREG_COUNT
	.align		4
        /*006c*/ 	.byte	0x03, 0x1b
        /*006e*/ 	.short	0x00ff


	//----- nvinfo : EIATTR_MERCURY_ISA_VERSION
	.align		4
        /*0070*/ 	.byte	0x03, 0x5f
        /*0072*/ 	.short	0x0101


	//----- nvinfo : EIATTR_VRC_CTA_INIT_COUNT
	.align		4
        /*0074*/ 	.byte	0x02, 0x4a
	.zero		1
	.zero		1


	//----- nvinfo : EIATTR_EXIT_INSTR_OFFSETS
	.align		4
        /*0078*/ 	.byte	0x04, 0x1c
        /*007a*/ 	.short	(.L_225 - .L_224)


	//   ....[0]....
.L_224:
        /*007c*/ 	.word	0x00000080


	//   ....[1]....
        /*0080*/ 	.word	0x000004d0


	//----- nvinfo : EIATTR_CRS_STACK_SIZE
	.align		4
.L_225:
        /*0084*/ 	.byte	0x04, 0x1e
        /*0086*/ 	.short	(.L_227 - .L_226)
.L_226:
        /*0088*/ 	.word	0x00000000


	//----- nvinfo : EIATTR_CBANK_PARAM_SIZE
	.align		4
.L_227:
        /*008c*/ 	.byte	0x03, 0x19
        /*008e*/ 	.short	0x0024


	//----- nvinfo : EIATTR_PARAM_CBANK
	.align		4
        /*0090*/ 	.byte	0x04, 0x0a
        /*0092*/ 	.short	(.L_229 - .L_228)
	.align		4
.L_228:
        /*0094*/ 	.word	index@(.nv.constant0._Z31compute_delta_from_error_kernelPfS_S_iii)
        /*0098*/ 	.short	0x0380
        /*009a*/ 	.short	0x0024


	//----- nvinfo : EIATTR_SW_WAR
	.align		4
.L_229:
        /*009c*/ 	.byte	0x04, 0x36
        /*009e*/ 	.short	(.L_231 - .L_230)
.L_230:
        /*00a0*/ 	.word	0x00000008
.L_231:


//--------------------- .nv.info._Z26update_error_for_bn_kernelPfS_S_fii --------------------------
	.section	.nv.info._Z26update_error_for_bn_kernelPfS_S_fii,"",@"SHT_CUDA_INFO"
	.sectionflags	@""
	.align	4


	//----- nvinfo : EIATTR_CUDA_API_VERSION
	.align		4
        /*0000*/ 	.byte	0x04, 0x37
        /*0002*/ 	.short	(.L_233 - .L_232)
.L_232:
        /*0004*/ 	.word	0x00000082


	//----- nvinfo : EIATTR_KPARAM_INFO
	.align		4
.L_233:
        /*0008*/ 	.byte	0x04, 0x17
        /*000a*/ 	.short	(.L_235 - .L_234)
.L_234:
        /*000c*/ 	.word	0x00000000
        /*0010*/ 	.short	0x0005
        /*0012*/ 	.short	0x0020
        /*0014*/ 	.byte	0x00, 0xf0, 0x11, 0x00


	//----- nvinfo : EIATTR_KPARAM_INFO
	.align		4
.L_235:
        /*0018*/ 	.byte	0x04, 0x17
        /*001a*/ 	.short	(.L_237 - .L_236)
.L_236:
        /*001c*/ 	.word	0x00000000
        /*0020*/ 	.short	0x0004
        /*0022*/ 	.short	0x001c
        /*0024*/ 	.byte	0x00, 0xf0, 0x11, 0x00


	//----- nvinfo : EIATTR_KPARAM_INFO
	.align		4
.L_237:
        /*0028*/ 	.byte	0x04, 0x17
        /*002a*/ 	.short	(.L_239 - .L_238)
.L_238:
        /*002c*/ 	.word	0x00000000
        /*0030*/ 	.short	0x0003
        /*0032*/ 	.short	0x0018
        /*0034*/ 	.byte	0x00, 0xf0, 0x11, 0x00


	//----- nvinfo : EIATTR_KPARAM_INFO
	.align		4
.L_239:
        /*0038*/ 	.byte	0x04, 0x17
        /*003a*/ 	.short	(.L_241 - .L_240)
.L_240:
        /*003c*/ 	.word	0x00000000
        /*0040*/ 	.short	0x0002
        /*0042*/ 	.short	0x0010
        /*0044*/ 	.byte	0x00, 0xf5, 0x21, 0x00


	//----- nvinfo : EIATTR_KPARAM_INFO
	.align		4
.L_241:
        /*0048*/ 	.byte	0x04, 0x17
        /*004a*/ 	.short	(.L_243 - .L_242)
.L_242:
        /*004c*/ 	.word	0x00000000
        /*0050*/ 	.short	0x0001
        /*0052*/ 	.short	0x0008
        /*0054*/ 	.byte	0x00, 0xf5, 0x21, 0x00


	//----- nvinfo : EIATTR_KPARAM_INFO
	.align		4
.L_243:
        /*0058*/ 	.byte	0x04, 0x17
        /*005a*/ 	.short	(.L_245 - .L_244)
.L_244:
        /*005c*/ 	.word	0x00000000
        /*0060*/ 	.short	0x0000
        /*0062*/ 	.short	0x0000
        /*0064*/ 	.byte	0x00, 0xf5, 0x21, 0x00


	//----- nvinfo : EIATTR_SPARSE_MMA_MASK
	.align		4
.L_245:
        /*0068*/ 	.byte	0x03, 0x50
        /*006a*/ 	.short	0x0000


	//----- nvinfo : EIATTR_MAXREG_COUNT
	.align		4
        /*006c*/ 	.byte	0x03, 0x1b
        /*006e*/ 	.short	0x00ff


	//----- nvinfo : EIATTR_MERCURY_ISA_VERSION
	.align		4
        /*0070*/ 	.byte	0x03, 0x5f
        /*0072*/ 	.short	0x0101


	//----- nvinfo : EIATTR_VRC_CTA_INIT_COUNT
	.align		4
        /*0074*/ 	.byte	0x02, 0x4a
	.zero		1
	.zero		1


	//----- nvinfo : EIATTR_EXIT_INSTR_OFFSETS
	.align		4
        /*0078*/ 	.byte	0x04, 0x1c
        /*007a*/ 	.short	(.L_247 - .L_246)


	//   ....[0]....
.L_246:
        /*007c*/ 	.word	0x00000090


	//   ....[1]....
        /*0080*/ 	.word	0x00000490


	//----- nvinfo : EIATTR_CRS_STACK_SIZE
	.align		4
.L_247:
        /*0084*/ 	.byte	0x04, 0x1e
        /*0086*/ 	.short	(.L_249 - .L_248)
.L_248:
        /*0088*/ 	.word	0x00000000


	//----- nvinfo : EIATTR_CBANK_PARAM_SIZE
	.align		4
.L_249:
        /*008c*/ 	.byte	0x03, 0x19
        /*008e*/ 	.short	0x0024


	//----- nvinfo : EIATTR_PARAM_CBANK
	.align		4
        /*0090*/ 	.byte	0x04, 0x0a
        /*0092*/ 	.short	(.L_251 - .L_250)
	.align		4
.L_250:
        /*0094*/ 	.word	index@(.nv.constant0._Z26update_error_for_bn_kernelPfS_S_fii)
        /*0098*/ 	.short	0x0380
        /*009a*/ 	.short	0x0024


	//----- nvinfo : EIATTR_SW_WAR
	.align		4
.L_251:
        /*009c*/ 	.byte	0x04, 0x36
        /*009e*/ 	.short	(.L_253 - .L_252)
.L_252:
        /*00a0*/ 	.word	0x00000008
.L_253:


//--------------------- .nv.info._Z30compute_bn_grad_batched_kernelPfS_S_S_ii --------------------------
	.section	.nv.info._Z30compute_bn_grad_batched_kernelPfS_S_S_ii,"",@"SHT_CUDA_INFO"
	.sectionflags	@""
	.align	4


	//----- nvinfo : EIATTR_CUDA_API_VERSION
	.align		4
        /*0000*/ 	.byte	0x04, 0x37
        /*0002*/ 	.short	(.L_255 - .L_254)
.L_254:
        /*0004*/ 	.word	0x00000082


	//----- nvinfo : EIATTR_KPARAM_INFO
	.align		4
.L_255:
        /*0008*/ 	.byte	0x04, 0x17
        /*000a*/ 	.short	(.L_257 - .L_256)
.L_256:
        /*000c*/ 	.word	0x00000000
        /*0010*/ 	.short	0x0005
        /*0012*/ 	.short	0x0024
        /*0014*/ 	.byte	0x00, 0xf0, 0x11, 0x00


	//----- nvinfo : EIATTR_KPARAM_INFO
	.align		4
.L_257:
        /*0018*/ 	.byte	0x04, 0x17
        /*001a*/ 	.short	(.L_259 - .L_258)
.L_258:
        /*001c*/ 	.word	0x00000000
        /*0020*/ 	.short	0x0004
        /*0022*/ 	.short	0x0020
        /*0024*/ 	.byte	0x00, 0xf0, 0x11, 0x00


	//----- nvinfo : EIATTR_KPARAM_INFO
	.align		4
.L_259:
        /*0028*/ 	.byte	0x04, 0x17
        /*002a*/ 	.short	(.L_261 - .L_260)
.L_260:
        /*002c*/ 	.word	0x00000000
        /*0030*/ 	.short	0x0003
        /*0032*/ 	.short	0x0018
        /*0034*/ 	.byte	0x00, 0xf5, 0x21, 0x00


	//----- nvinfo : EIATTR_KPARAM_INFO
	.align		4
.L_261:
        /*0038*/ 	.byte	0x04, 0x17
        /*003a*/ 	.short	(.L_263 - .L_262)
.L_262:
        /*003c*/ 	.word	0x00000000
        /*0040*/ 	.short	0x0002
        /*0042*/ 	.short	0x0010
        /*0044*/ 	.byte	0x00, 0xf5, 0x21, 0x00


	//----- nvinfo : EIATTR_KPARAM_INFO
	.align		4
.L_263:
        /*0048*/ 	.byte	0x04, 0x17
        /*004a*/ 	.short	(.L_265 - .L_264)
.L_264:
        /*004c*/ 	.word	0x00000000
        /*0050*/ 	.short	0x0001
        /*0052*/ 	.short	0x0008
        /*0054*/ 	.byte	0x00, 0xf5, 0x21, 0x00


	//----- nvinfo : EIATTR_KPARAM_INFO
	.align		4
.L_265:
        /*0058*/ 	.byte	0x04, 0x17
        /*005a*/ 	.short	(.L_267 - .L_266)
.L_266:
        /*005c*/ 	.word	0x00000000
        /*0060*/ 	.short	0x0000
        /*0062*/ 	.short	0x0000
        /*0064*/ 	.byte	0x00, 0xf5, 0x21, 0x00


	//----- nvinfo : EIATTR_SPARSE_MMA_MASK
	.align		4
.L_267:
        /*0068*/ 	.byte	0x03, 0x50
        /*006a*/ 	.short	0x0000


	//----- nvinfo : EIATTR_MAXREG_COUNT
	.align		4
        /*006c*/ 	.byte	0x03, 0x1b
        /*006e*/ 	.short	0x00ff


	//----- nvinfo : EIATTR_MERCURY_ISA_VERSION
	.align		4
        /*0070*/ 	.byte	0x03, 0x5f
        /*0072*/ 	.short	0x0101


	//----- nvinfo : EIATTR_VRC_CTA_INIT_COUNT
	.align		4
        /*0074*/ 	.byte	0x02, 0x4a
	.zero		1
	.zero		1


	//----- nvinfo : EIATTR_EXIT_INSTR_OFFSETS
	.align		4
        /*0078*/ 	.byte	0x04, 0x1c
        /*007a*/ 	.short	(.L_269 - .L_268)


	//   ....[0]....
.L_268:
        /*007c*/ 	.word	0x00000070


	//   ....[1]....
        /*0080*/ 	.word	0x00000ee0


	//----- nvinfo : EIATTR_CBANK_PARAM_SIZE
	.align		4
.L_269:
        /*0084*/ 	.byte	0x03, 0x19
        /*0086*/ 	.short	0x0028


	//----- nvinfo : EIATTR_PARAM_CBANK
	.align		4
        /*0088*/ 	.byte	0x04, 0x0a
        /*008a*/ 	.short	(.L_271 - .L_270)
	.align		4
.L_270:
        /*008c*/ 	.word	index@(.nv.constant0._Z30compute_bn_grad_batched_kernelPfS_S_S_ii)
        /*0090*/ 	.short	0x0380
        /*0092*/ 	.short	0x0028


	//----- nvinfo : EIATTR_SW_WAR
	.align		4
.L_271:
        /*0094*/ 	.byte	0x04, 0x36
        /*0096*/ 	.short	(.L_273 - .L_272)
.L_272:
        /*0098*/ 	.word	0x00000008
.L_273:


//--------------------- .nv.info._Z35compute_hidden_delta_batched_kernelPfS_S_iii --------------------------
	.section	.nv.info._Z35compute_hidden_delta_batched_kernelPfS_S_iii,"",@"SHT_CUDA_INFO"
	.sectionflags	@""
	.align	4


	//----- nvinfo : EIATTR_CUDA_API_VERSION
	.align		4
        /*0000*/ 	.byte	0x04, 0x37
        /*0002*/ 	.short	(.L_275 - .L_274)
.L_274:
        /*0004*/ 	.word	0x00000082


	//----- nvinfo : EIATTR_KPARAM_INFO
	.align		4
.L_275:
        /*0008*/ 	.byte	0x04, 0x17
        /*000a*/ 	.short	(.L_277 - .L_276)
.L_276:
        /*000c*/ 	.word	0x00000000
        /*0010*/ 	.short	0x0005
        /*0012*/ 	.short	0x0020
        /*0014*/ 	.byte	0x00, 0xf0, 0x11, 0x00


	//----- nvinfo : EIATTR_KPARAM_INFO
	.align		4
.L_277:
        /*0018*/ 	.byte	0x04, 0x17
        /*001a*/ 	.short	(.L_279 - .L_278)
.L_278:
        /*001c*/ 	.word	0x00000000
        /*0020*/ 	.short	0x0004
        /*0022*/ 	.short	0x001c
        /*0024*/ 	.byte	0x00, 0xf0, 0x11, 0x00


	//----- nvinfo : EIATTR_KPARAM_INFO
	.align		4
.L_279:
        /*0028*/ 	.byte	0x04, 0x17
        /*002a*/ 	.short	(.L_281 - .L_280)
.L_280:
        /*002c*/ 	.word	0x00000000
        /*0030*/ 	.short	0x0003
        /*0032*/ 	.short	0x0018
        /*0034*/ 	.byte	0x00, 0xf0, 0x11, 0x00


	//----- nvinfo : EIATTR_KPARAM_INFO
	.align		4
.L_281:
        /*0038*/ 	.byte	0x04, 0x17
        /*003a*/ 	.short	(.L_283 - .L_282)
.L_282:
        /*003c*/ 	.word	0x00000000
        /*0040*/ 	.short	0x0002
        /*0042*/ 	.short	0x0010
        /*0044*/ 	.byte	0x00, 0xf5, 0x21, 0x00


	//----- nvinfo : EIATTR_KPARAM_INFO
	.align		4
.L_283:
        /*0048*/ 	.byte	0x04, 0x17
        /*004a*/ 	.short	(.L_285 - .L_284)
.L_284:
        /*004c*/ 	.word	0x00000000
        /*0050*/ 	.short	0x0001
        /*0052*/ 	.short	0x0008
        /*0054*/ 	.byte	0x00, 0xf5, 0x21, 0x00


	//----- nvinfo : EIATTR_KPARAM_INFO
	.align		4
.L_285:
        /*0058*/ 	.byte	0x04, 0x17
        /*005a*/ 	.short	(.L_287 - .L_286)
.L_286:
        /*005c*/ 	.word	0x00000000
        /*0060*/ 	.short	0x0000
        /*0062*/ 	.short	0x0000
        /*0064*/ 	.byte	0x00, 0xf5, 0x21, 0x00


	//----- nvinfo : EIATTR_SPARSE_MMA_MASK
	.align		4
.L_287:
        /*0068*/ 	.byte	0x03, 0x50
        /*006a*/ 	.short	0x0000


	//----- nvinfo : EIATTR_MAXREG_COUNT
	.align		4
        /*006c*/ 	.byte	0x03, 0x1b
        /*006e*/ 	.short	0x00ff


	//----- nvinfo : EIATTR_MERCURY_ISA_VERSION
	.align		4
        /*0070*/ 	.byte	0x03, 0x5f
        /*0072*/ 	.short	0x0101


	//----- nvinfo : EIATTR_VRC_CTA_INIT_COUNT
	.align		4
        /*0074*/ 	.byte	0x02, 0x4a
	.zero		1
	.zero		1


	//----- nvinfo : EIATTR_EXIT_INSTR_OFFSETS
	.align		4
        /*0078*/ 	.byte	0x04, 0x1c
        /*007a*/ 	.short	(.L_289 - .L_288)


	//   ....[0]....
.L_288:
        /*007c*/ 	.word	0x00000080


	//   ....[1]....
        /*0080*/ 	.word	0x000009d0


	//----- nvinfo : EIATTR_CBANK_PARAM_SIZE
	.align		4
.L_289:
        /*0084*/ 	.byte	0x03, 0x19
        /*0086*/ 	.short	0x0024


	//----- nvinfo : EIATTR_PARAM_CBANK
	.align		4
        /*0088*/ 	.byte	0x04, 0x0a
        /*008a*/ 	.short	(.L_291 - .L_290)
	.align		4
.L_290:
        /*008c*/ 	.word	index@(.nv.constant0._Z35compute_hidden_delta_batched_kernelPfS_S_iii)
        /*0090*/ 	.short	0x0380
        /*0092*/ 	.short	0x0024


	//----- nvinfo : EIATTR_SW_WAR
	.align		4
.L_291:
        /*0094*/ 	.byte	0x04, 0x36
        /*0096*/ 	.short	(.L_293 - .L_292)
.L_292:
        /*0098*/ 	.word	0x00000008
.L_293:


//--------------------- .nv.info._Z35compute_output_delta_batched_kernelPfS_S_S_iii --------------------------
	.section	.nv.info._Z35compute_output_delta_batched_kernelPfS_S_S_iii,"",@"SHT_CUDA_INFO"
	.sectionflags	@""
	.align	4


	//----- nvinfo : EIATTR_CUDA_API_VERSION
	.align		4
        /*0000*/ 	.byte	0x04, 0x37
        /*0002*/ 	.short	(.L_295 - .L_294)
.L_294:
        /*0004*/ 	.word	0x00000082


	//----- nvinfo : EIATTR_KPARAM_INFO
	.align		4
.L_295:
        /*0008*/ 	.byte	0x04, 0x17
        /*000a*/ 	.short	(.L_297 - .L_296)
.L_296:
        /*000c*/ 	.word	0x00000000
        /*0010*/ 	.short	0x0006
        /*0012*/ 	.short	0x0028
        /*0014*/ 	.byte	0x00, 0xf0, 0x11, 0x00


	//----- nvinfo : EIATTR_KPARAM_INFO
	.align		4
.L_297:
        /*0018*/ 	.byte	0x04, 0x17
        /*001a*/ 	.short	(.L_299 - .L_298)
.L_298:
        /*001c*/ 	.word	0x00000000
        /*0020*/ 	.short	0x0005
        /*0022*/ 	.short	0x0024
        /*0024*/ 	.byte	0x00, 0xf0, 0x11, 0x00


	//----- nvinfo : EIATTR_KPARAM_INFO
	.align		4
.L_299:
        /*0028*/ 	.byte	0x04, 0x17
        /*002a*/ 	.short	(.L_301 - .L_300)
.L_300:
        /*002c*/ 	.word	0x00000000
        /*0030*/ 	.short	0x0004
        /*0032*/ 	.short	0x0020
        /*0034*/ 	.byte	0x00, 0xf0, 0x11, 0x00


	//----- nvinfo : EIATTR_KPARAM_INFO
	.align		4
.L_301:
        /*0038*/ 	.byte	0x04, 0x17
        /*003a*/ 	.short	(.L_303 - .L_302)
.L_302:
        /*003c*/ 	.word	0x00000000
        /*0040*/ 	.short	0x0003
        /*0042*/ 	.short	0x0018
        /*0044*/ 	.byte	0x00, 0xf5, 0x21, 0x00


	//----- nvinfo : EIATTR_KPARAM_INFO
	.align		4
.L_303:
        /*0048*/ 	.byte	0x04, 0x17
        /*004a*/ 	.short	(.L_305 - .L_304)
.L_304:
        /*004c*/ 	.word	0x00000000
        /*0050*/ 	.short	0x0002
        /*0052*/ 	.short	0x0010
        /*0054*/ 	.byte	0x00, 0xf5, 0x21, 0x00


	//----- nvinfo : EIATTR_KPARAM_INFO
	.align		4
.L_305:
        /*0058*/ 	.byte	0x04, 0x17
        /*005a*/ 	.short	(.L_307 - .L_306)
.L_306:
        /*005c*/ 	.word	0x00000000
        /*0060*/ 	.short	0x0001
        /*0062*/ 	.short	0x0008
        /*0064*/ 	.byte	0x00, 0xf5, 0x21, 0x00


	//----- nvinfo : EIATTR_KPARAM_INFO
	.align		4
.L_307:
        /*0068*/ 	.byte	0x04, 0x17
        /*006a*/ 	.short	(.L_309 - .L_308)
.L_308:
        /*006c*/ 	.word	0x00000000
        /*0070*/ 	.short	0x0000
        /*0072*/ 	.short	0x0000
        /*0074*/ 	.byte	0x00, 0xf5, 0x21, 0x00


	//----- nvinfo : EIATTR_SPARSE_MMA_MASK
	.align		4
.L_309:
        /*0078*/ 	.byte	0x03, 0x50
        /*007a*/ 	.short	0x0000


	//----- nvinfo : EIATTR_MAXREG_COUNT
	.align		4
        /*007c*/ 	.byte	0x03, 0x1b
        /*007e*/ 	.short	0x00ff


	//----- nvinfo : EIATTR_MERCURY_ISA_VERSION
	.align		4
        /*0080*/ 	.byte	0x03, 0x5f
        /*0082*/ 	.short	0x0101


	//----- nvinfo : EIATTR_VRC_CTA_INIT_COUNT
	.align		4
        /*0084*/ 	.byte	0x02, 0x4a
	.zero		1
	.zero		1


	//----- nvinfo : EIATTR_EXIT_INSTR_OFFSETS
	.align		4
        /*0088*/ 	.byte	0x04, 0x1c
        /*008a*/ 	.short	(.L_311 - .L_310)


	//   ....[0]....
.L_310:
        /*008c*/ 	.word	0x00000080


	//   ....[1]....
        /*0090*/ 	.word	0x00000210


	//----- nvinfo : EIATTR_CBANK_PARAM_SIZE
	.align		4
.L_311:
        /*0094*/ 	.byte	0x03, 0x19
        /*0096*/ 	.short	0x002c


	//----- nvinfo : EIATTR_PARAM_CBANK
	.align		4
        /*0098*/ 	.byte	0x04, 0x0a
        /*009a*/ 	.short	(.L_313 - .L_312)
	.align		4
.L_312:
        /*009c*/ 	.word	index@(.nv.constant0._Z35compute_output_delta_batched_kernelPfS_S_S_iii)
        /*00a0*/ 	.short	0x0380
        /*00a2*/ 	.short	0x002c


	//----- nvinfo : EIATTR_SW_WAR
	.align		4
.L_313:
        /*00a4*/ 	.byte	0x04, 0x36
        /*00a6*/ 	.short	(.L_315 - .L_314)
.L_314:
        /*00a8*/ 	.word	0x00000008
.L_315:


//--------------------- .nv.info._Z33compute_batch_norm_batched_kernelPfS_S_S_S_S_fiiS_ --------------------------
	.section	.nv.info._Z33compute_batch_norm_batched_kernelPfS_S_S_S_S_fiiS_,"",@"SHT_CUDA_INFO"
	.sectionflags	@""
	.align	4


	//----- nvinfo : EIATTR_CUDA_API_VERSION
	.align		4
        /*0000*/ 	.byte	0x04, 0x37
        /*0002*/ 	.short	(.L_317 - .L_316)
.L_316:
        /*0004*/ 	.word	0x00000082


	//----- nvinfo : EIATTR_KPARAM_INFO
	.align		4
.L_317:
        /*0008*/ 	.byte	0x04, 0x17
        /*000a*/ 	.short	(.L_319 - .L_318)
.L_318:
        /*000c*/ 	.word	0x00000000
        /*0010*/ 	.short	0x0009
        /*0012*/ 	.short	0x0040
        /*0014*/ 	.byte	0x00, 0xf5, 0x21, 0x00


	//----- nvinfo : EIATTR_KPARAM_INFO
	.align		4
.L_319:
        /*0018*/ 	.byte	0x04, 0x17
        /*001a*/ 	.short	(.L_321 - .L_320)
.L_320:
        /*001c*/ 	.word	0x00000000
        /*0020*/ 	.short	0x0008
        /*0022*/ 	.short	0x0038
        /*0024*/ 	.byte	0x00, 0xf0, 0x11, 0x00


	//----- nvinfo : EIATTR_KPARAM_INFO
	.align		4
.L_321:
        /*0028*/ 	.byte	0x04, 0x17
        /*002a*/ 	.short	(.L_323 - .L_322)
.L_322:
        /*002c*/ 	.word	0x00000000
        /*0030*/ 	.short	0x0007
        /*0032*/ 	.short	0x0034
        /*0034*/ 	.byte	0x00, 0xf0, 0x11, 0x00


	//----- nvinfo : EIATTR_KPARAM_INFO
	.align		4
.L_323:
        /*0038*/ 	.byte	0x04, 0x17
        /*003a*/ 	.short	(.L_325 - .L_324)
.L_324:
        /*003c*/ 	.word	0x00000000
        /*0040*/ 	.short	0x0006
        /*0042*/ 	.short	0x0030
        /*0044*/ 	.byte	0x00, 0xf0, 0x11, 0x00


	//----- nvinfo : EIATTR_KPARAM_INFO
	.align		4
.L_325:
        /*0048*/ 	.byte	0x04, 0x17
        /*004a*/ 	.short	(.L_327 - .L_326)
.L_326:
        /*004c*/ 	.word	0x00000000
        /*0050*/ 	.short	0x0005
        /*0052*/ 	.short	0x0028
        /*0054*/ 	.byte	0x00, 0xf5, 0x21, 0x00


	//----- nvinfo : EIATTR_KPARAM_INFO
	.align		4
.L_327:
        /*0058*/ 	.byte	0x04, 0x17
        /*005a*/ 	.short	(.L_329 - .L_328)
.L_328:
        /*005c*/ 	.word	0x00000000
        /*0060*/ 	.short	0x0004
        /*0062*/ 	.short	0x0020
        /*0064*/ 	.byte	0x00, 0xf5, 0x21, 0x00


	//----- nvinfo : EIATTR_KPARAM_INFO
	.align		4
.L_329:
        /*0068*/ 	.byte	0x04, 0x17
        /*006a*/ 	.short	(.L_331 - .L_330)
.L_330:
        /*006c*/ 	.word	0x00000000
        /*0070*/ 	.short	0x0003
        /*0072*/ 	.short	0x0018
        /*0074*/ 	.byte	0x00, 0xf5, 0x21, 0x00


	//----- nvinfo : EIATTR_KPARAM_INFO
	.align		4
.L_331:
        /*0078*/ 	.byte	0x04, 0x17
        /*007a*/ 	.short	(.L_333 - .L_332)
.L_332:
        /*007c*/ 	.word	0x00000000
        /*0080*/ 	.short	0x0002
        /*0082*/ 	.short	0x0010
        /*0084*/ 	.byte	0x00, 0xf5, 0x21, 0x00


	//----- nvinfo : EIATTR_KPARAM_INFO
	.align		4
.L_333:
        /*0088*/ 	.byte	0x04, 0x17
        /*008a*/ 	.short	(.L_335 - .L_334)
.L_334:
        /*008c*/ 	.word	0x00000000
        /*0090*/ 	.short	0x0001
        /*0092*/ 	.short	0x0008
        /*0094*/ 	.byte	0x00, 0xf5, 0x21, 0x00


	//----- nvinfo : EIATTR_KPARAM_INFO
	.align		4
.L_335:
        /*0098*/ 	.byte	0x04, 0x17
        /*009a*/ 	.short	(.L_337 - .L_336)
.L_336:
        /*009c*/ 	.word	0x00000000
        /*00a0*/ 	.short	0x0000
        /*00a2*/ 	.short	0x0000
        /*00a4*/ 	.byte	0x00, 0xf5, 0x21, 0x00


	//----- nvinfo : EIATTR_SPARSE_MMA_MASK
	.align		4
.L_337:
        /*00a8*/ 	.byte	0x03, 0x50
        /*00aa*/ 	.short	0x0000


	//----- nvinfo : EIATTR_MAXREG_COUNT
	.align		4
        /*00ac*/ 	.byte	0x03, 0x1b
        /*00ae*/ 	.short	0x00ff


	//----- nvinfo : EIATTR_MERCURY_ISA_VERSION
	.align		4
        /*00b0*/ 	.byte	0x03, 0x5f
        /*00b2*/ 	.short	0x0101


	//----- nvinfo : EIATTR_VRC_CTA_INIT_COUNT
	.align		4
        /*00b4*/ 	.byte	0x02, 0x4a
	.zero		1
	.zero		1


	//----- nvinfo : EIATTR_EXIT_INSTR_OFFSETS
	.align		4
        /*00b8*/ 	.byte	0x04, 0x1c
        /*00ba*/ 	.short	(.L_339 - .L_338)


	//   ....[0]....
.L_338:
        /*00bc*/ 	.word	0x00000090


	//   ....[1]....
        /*00c0*/ 	.word	0x00000560


	//----- nvinfo : EIATTR_CRS_STACK_SIZE
	.align		4
.L_339:
        /*00c4*/ 	.byte	0x04, 0x1e
        /*00c6*/ 	.short	(.L_341 - .L_340)
.L_340:
        /*00c8*/ 	.word	0x00000000


	//----- nvinfo : EIATTR_CBANK_PARAM_SIZE
	.align		4
.L_341:
        /*00cc*/ 	.byte	0x03, 0x19
        /*00ce*/ 	.short	0x0048


	//----- nvinfo : EIATTR_PARAM_CBANK
	.align		4
        /*00d0*/ 	.byte	0x04, 0x0a
        /*00d2*/ 	.short	(.L_343 - .L_342)
	.align		4
.L_342:
        /*00d4*/ 	.word	index@(.nv.constant0._Z33compute_batch_norm_batched_kernelPfS_S_S_S_S_fiiS_)
        /*00d8*/ 	.short	0x0380
        /*00da*/ 	.short	0x0048


	//----- nvinfo : EIATTR_SW_WAR
	.align		4
.L_343:
        /*00dc*/ 	.byte	0x04, 0x36
        /*00de*/ 	.short	(.L_345 - .L_344)
.L_344:
        /*00e0*/ 	.word	0x00000008
.L_345:


//--------------------- .nv.info._Z39compute_batch_norm_stats_batched_kernelPfS_S_ii --------------------------
	.section	.nv.info._Z39compute_batch_norm_stats_batched_kernelPfS_S_ii,"",@"SHT_CUDA_INFO"
	.sectionflags	@""
	.align	4


	//----- nvinfo : EIATTR_CUDA_API_VERSION
	.align		4
        /*0000*/ 	.byte	0x04, 0x37
        /*0002*/ 	.short	(.L_347 - .L_346)
.L_346:
        /*0004*/ 	.word	0x00000082


	//----- nvinfo : EIATTR_KPARAM_INFO
	.align		4
.L_347:
        /*0008*/ 	.byte	0x04, 0x17
        /*000a*/ 	.short	(.L_349 - .L_348)
.L_348:
        /*000c*/ 	.word	0x00000000
        /*0010*/ 	.short	0x0004
        /*0012*/ 	.short	0x001c
        /*0014*/ 	.byte	0x00, 0xf0, 0x11, 0x00


	//----- nvinfo : EIATTR_KPARAM_INFO
	.align		4
.L_349:
        /*0018*/ 	.byte	0x04, 0x17
        /*001a*/ 	.short	(.L_351 - .L_350)
.L_350:
        /*001c*/ 	.word	0x00000000
        /*0020*/ 	.short	0x0003
        /*0022*/ 	.short	0x0018
        /*0024*/ 	.byte	0x00, 0xf0, 0x11, 0x00


	//----- nvinfo : EIATTR_KPARAM_INFO
	.align		4
.L_351:
        /*0028*/ 	.byte	0x04, 0x17
        /*002a*/ 	.short	(.L_353 - .L_352)
.L_352:
        /*002c*/ 	.word	0x00000000
        /*0030*/ 	.short	0x0002
        /*0032*/ 	.short	0x0010
        /*0034*/ 	.byte	0x00, 0xf5, 0x21, 0x00


	//----- nvinfo : EIATTR_KPARAM_INFO
	.align		4
.L_353:
        /*0038*/ 	.byte	0x04, 0x17
        /*003a*/ 	.short	(.L_355 - .L_354)
.L_354:
        /*003c*/ 	.word	0x00000000
        /*0040*/ 	.short	0x0001
        /*0042*/ 	.short	0x0008
        /*0044*/ 	.byte	0x00, 0xf5, 0x21, 0x00


	//----- nvinfo : EIATTR_KPARAM_INFO
	.align		4
.L_355:
        /*0048*/ 	.byte	0x04, 0x17
        /*004a*/ 	.short	(.L_357 - .L_356)
.L_356:
        /*004c*/ 	.word	0x00000000
        /*0050*/ 	.short	0x0000
        /*0052*/ 	.short	0x0000
        /*0054*/ 	.byte	0x00, 0xf5, 0x21, 0x00


	//----- nvinfo : EIATTR_SPARSE_MMA_MASK
	.align		4
.L_357:
        /*0058*/ 	.byte	0x03, 0x50
        /*005a*/ 	.short	0x0000


	//----- nvinfo : EIATTR_MAXREG_COUNT
	.align		4
        /*005c*/ 	.byte	0x03, 0x1b
        /*005e*/ 	.short	0x00ff


	//----- nvinfo : EIATTR_MERCURY_ISA_VERSION
	.align		4
        /*0060*/ 	.byte	0x03, 0x5f
        /*0062*/ 	.short	0x0101


	//----- nvinfo : EIATTR_VRC_CTA_INIT_COUNT
	.align		4
        /*0064*/ 	.byte	0x02, 0x4a
	.zero		1
	.zero		1


	//----- nvinfo : EIATTR_EXIT_INSTR_OFFSETS
	.align		4
        /*0068*/ 	.byte	0x04, 0x1c
        /*006a*/ 	.short	(.L_359 - .L_358)


	//   ....[0]....
.L_358:
        /*006c*/ 	.word	0x00000070


	//   ....[1]....
        /*0070*/ 	.word	0x000014e0


	//----- nvinfo : EIATTR_CRS_STACK_SIZE
	.align		4
.L_359:
        /*0074*/ 	.byte	0x04, 0x1e
        /*0076*/ 	.short	(.L_361 - .L_360)
.L_360:
        /*0078*/ 	.word	0x00000000


	//----- nvinfo : EIATTR_CBANK_PARAM_SIZE
	.align		4
.L_361:
        /*007c*/ 	.byte	0x03, 0x19
        /*007e*/ 	.short	0x0020


	//----- nvinfo : EIATTR_PARAM_CBANK
	.align		4
        /*0080*/ 	.byte	0x04, 0x0a
        /*0082*/ 	.short	(.L_363 - .L_362)
	.align		4
.L_362:
        /*0084*/ 	.word	index@(.nv.constant0._Z39compute_batch_norm_stats_batched_kernelPfS_S_ii)
        /*0088*/ 	.short	0x0380
        /*008a*/ 	.short	0x0020


	//----- nvinfo : EIATTR_SW_WAR
	.align		4
.L_363:
        /*008c*/ 	.byte	0x04, 0x36
        /*008e*/ 	.short	(.L_365 - .L_364)
.L_364:
        /*0090*/ 	.word	0x00000008
.L_365:


//--------------------- .nv.info._Z28fused_bias_activation_kernelPfS_S_iiiS_ --------------------------
	.section	.nv.info._Z28fused_bias_activation_kernelPfS_S_iiiS_,"",@"SHT_CUDA_INFO"
	.sectionflags	@""
	.align	4


	//----- nvinfo : EIATTR_CUDA_API_VERSION
	.align		4
        /*0000*/ 	.byte	0x04, 0x37
        /*0002*/ 	.short	(.L_367 - .L_366)
.L_366:
        /*0004*/ 	.word	0x00000082


	//----- nvinfo : EIATTR_KPARAM_INFO
	.align		4
.L_367:
        /*0008*/ 	.byte	0x04, 0x17
        /*000a*/ 	.short	(.L_369 - .L_368)
.L_368:
        /*000c*/ 	.word	0x00000000
        /*0010*/ 	.short	0x0006
        /*0012*/ 	.short	0x0028
        /*0014*/ 	.byte	0x00, 0xf5, 0x21, 0x00


	//----- nvinfo : EIATTR_KPARAM_INFO
	.align		4
.L_369:
        /*0018*/ 	.byte	0x04, 0x17
        /*001a*/ 	.short	(.L_371 - .L_370)
.L_370:
        /*001c*/ 	.word	0x00000000
        /*0020*/ 	.short	0x0005
        /*0022*/ 	.short	0x0020
        /*0024*/ 	.byte	0x00, 0xf0, 0x11, 0x00


	//----- nvinfo : EIATTR_KPARAM_INFO
	.align		4
.L_371:
        /*0028*/ 	.byte	0x04, 0x17
        /*002a*/ 	.short	(.L_373 - .L_372)
.L_372:
        /*002c*/ 	.word	0x00000000
        /*0030*/ 	.short	0x0004
        /*0032*/ 	.short	0x001c
        /*0034*/ 	.byte	0x00, 0xf0, 0x11, 0x00


	//----- nvinfo : EIATTR_KPARAM_INFO
	.align		4
.L_373:
        /*0038*/ 	.byte	0x04, 0x17
        /*003a*/ 	.short	(.L_375 - .L_374)
.L_374:
        /*003c*/ 	.word	0x00000000
        /*0040*/ 	.short	0x0003
        /*0042*/ 	.short	0x0018
        /*0044*/ 	.byte	0x00, 0xf0, 0x11, 0x00


	//----- nvinfo : EIATTR_KPARAM_INFO
	.align		4
.L_375:
        /*0048*/ 	.byte	0x04, 0x17
        /*004a*/ 	.short	(.L_377 - .L_376)
.L_376:
        /*004c*/ 	.word	0x00000000
        /*0050*/ 	.short	0x0002
        /*0052*/ 	.short	0x0010
        /*0054*/ 	.byte	0x00, 0xf5, 0x21, 0x00


	//----- nvinfo : EIATTR_KPARAM_INFO
	.align		4
.L_377:
        /*0058*/ 	.byte	0x04, 0x17
        /*005a*/ 	.short	(.L_379 - .L_378)
.L_378:
        /*005c*/ 	.word	0x00000000
        /*0060*/ 	.short	0x0001
        /*0062*/ 	.short	0x0008
        /*0064*/ 	.byte	0x00, 0xf5, 0x21, 0x00


	//----- nvinfo : EIATTR_KPARAM_INFO
	.align		4
.L_379:
        /*0068*/ 	.byte	0x04, 0x17
        /*006a*/ 	.short	(.L_381 - .L_380)
.L_380:
        /*006c*/ 	.word	0x00000000
        /*0070*/ 	.short	0x0000
        /*0072*/ 	.short	0x0000
        /*0074*/ 	.byte	0x00, 0xf5, 0x21, 0x00


	//----- nvinfo : EIATTR_SPARSE_MMA_MASK
	.align		4
.L_381:
        /*0078*/ 	.byte	0x03, 0x50
        /*007a*/ 	.short	0x0000


	//----- nvinfo : EIATTR_MAXREG_COUNT
	.align		4
        /*007c*/ 	.byte	0x03, 0x1b
        /*007e*/ 	.short	0x00ff


	//----- nvinfo : EIATTR_MERCURY_ISA_VERSION
	.align		4
        /*0080*/ 	.byte	0x03, 0x5f
        /*0082*/ 	.short	0x0101


	//----- nvinfo : EIATTR_VRC_CTA_INIT_COUNT
	.align		4
        /*0084*/ 	.byte	0x02, 0x4a
	.zero		1
	.zero		1


	//----- nvinfo : EIATTR_EXIT_INSTR_OFFSETS
	.align		4
        /*0088*/ 	.byte	0x04, 0x1c
        /*008a*/ 	.short	(.L_383 - .L_382)


	//   ....[0]....
.L_382:
        /*008c*/ 	.word	0x00000080


	//   ....[1]....
        /*0090*/ 	.word	0x00000340


	//   ....[2]....
        /*0094*/ 	.word	0x000004f0


	//   ....[3]....
        /*0098*/ 	.word	0x00000540


	//   ....[4]....
        /*009c*/ 	.word	0x00000690


	//----- nvinfo : EIATTR_INDIRECT_BRANCH_TARGETS
	.align		4
.L_383:
        /*00a0*/ 	.byte	0x04, 0x34
        /*00a2*/ 	.short	(.L_385 - .L_384)


	//   ....[0]....
.L_384:
        /*00a4*/ 	.word	.L_x_176@srel
        /*00a8*/ 	.short	0x0
        /*00aa*/ 	.short	0x0
        /*00ac*/ 	.word	0x3
        /*00b0*/ 	.word	.L_x_177@srel
        /*00b4*/ 	.word	.L_x_178@srel
        /*00b8*/ 	.word	.L_x_179@srel


	//----- nvinfo : EIATTR_CRS_STACK_SIZE
	.align		4
.L_385:
        /*00bc*/ 	.byte	0x04, 0x1e
        /*00be*/ 	.short	(.L_387 - .L_386)
.L_386:
        /*00c0*/ 	.word	0x00000000


	//----- nvinfo : EIATTR_CBANK_PARAM_SIZE
	.align		4
.L_387:
        /*00c4*/ 	.byte	0x03, 0x19
        /*00c6*/ 	.short	0x0030


	//----- nvinfo : EIATTR_PARAM_CBANK
	.align		4
        /*00c8*/ 	.byte	0x04, 0x0a
        /*00ca*/ 	.short	(.L_389 - .L_388)
	.align		4
.L_388:
        /*00cc*/ 	.word	index@(.nv.constant0._Z28fused_bias_activation_kernelPfS_S_iiiS_)
        /*00d0*/ 	.short	0x0380
        /*00d2*/ 	.short	0x0030


	//----- nvinfo : EIATTR_SW_WAR
	.align		4
.L_389:
        /*00d4*/ 	.byte	0x04, 0x36
        /*00d6*/ 	.short	(.L_391 - .L_390)
.L_390:
        /*00d8*/ 	.word	0x00000008
.L_391:


//--------------------- .nv.callgraph             --------------------------
	.section	.nv.callgraph,"",@"SHT_CUDA_CALLGRAPH"
	.align	4
	.sectionentsize	8
	.align		4
        /*0000*/ 	.word	0x00000000
	.align		4
        /*0004*/ 	.word	0xffffffff
	.align		4
        /*0008*/ 	.word	0x00000000
	.align		4
        /*000c*/ 	.word	0xfffffffe
	.align		4
        /*0010*/ 	.word	0x00000000
	.align		4
        /*0014*/ 	.word	0xfffffffd
	.align		4
        /*0018*/ 	.word	0x00000000
	.align		4
        /*001c*/ 	.word	0xfffffffc


//--------------------- .nv.constant2._Z28fused_bias_activation_kernelPfS_S_iiiS_ --------------------------
	.section	.nv.constant2._Z28fused_bias_activation_kernelPfS_S_iiiS_,"a",@progbits
	.sectionflags	@""
	.align	4
.nv.constant2._Z28fused_bias_activation_kernelPfS_S_iiiS_:
        /*0000*/ 	.byte	0x00, 0x05, 0x00, 0x00, 0x50, 0x05, 0x00, 0x00, 0x30, 0x03, 0x00, 0x00


//--------------------- .text._Z18adam_update_kernelPfS_S_S_S_S_S_S_S_S_S_S_S_S_S_S_ffffiii --------------------------
	.section	.text._Z18adam_update_kernelPfS_S_S_S_S_S_S_S_S_S_S_S_S_S_S_ffffiii,"ax",@progbits
	.align	128
        .global         _Z18adam_update_kernelPfS_S_S_S_S_S_S_S_S_S_S_S_S_S_S_ffffiii
        .type           _Z18adam_update_kernelPfS_S_S_S_S_S_S_S_S_S_S_S_S_S_S_ffffiii,@function
        .size           _Z18adam_update_kernelPfS_S_S_S_S_S_S_S_S_S_S_S_S_S_S_ffffiii,(.L_x_181 - _Z18adam_update_kernelPfS_S_S_S_S_S_S_S_S_S_S_S_S_S_S_ffffiii)
        .other          _Z18adam_update_kernelPfS_S_S_S_S_S_S_S_S_S_S_S_S_S_S_ffffiii,@"STO_CUDA_ENTRY STV_DEFAULT"
_Z18adam_update_kernelPfS_S_S_S_S_S_S_S_S_S_S_S_S_S_S_ffffiii:
.text._Z18adam_update_kernelPfS_S_S_S_S_S_S_S_S_S_S_S_S_S_S_ffffiii:
[----:B------:R-:W-:Y:S08]  /*0000*/  LDC R1, c[0x0][0x37c] ;  /* 0x0000df00ff017b82 */ /* 0x000ff00000000800 */
[----:B------:R-:W0:Y:S01]  /*0010*/  LDC R0, c[0x0][0x404] ;  /* 0x00010100ff007b82 */ /* 0x000e220000000800 */
[----:B------:R-:W1:Y:S01]  /*0020*/  LDCU UR5, c[0x0][0x418] ;  /* 0x00008300ff0577ac */ /* 0x000e620008000800 */
[----:B------:R-:W2:Y:S06]  /*0030*/  S2R R14, SR_TID.X ;  /* 0x00000000000e7919 */ /* 0x000eac0000002100 */
[----:B------:R-:W2:Y:S08]  /*0040*/  S2UR UR4, SR_CTAID.X ;  /* 0x00000000000479c3 */ /* 0x000eb00000002500 */
[----:B------:R-:W2:Y:S01]  /*0050*/  LDC R11, c[0x0][0x360] ;  /* 0x0000d800ff0b7b82 */ /* 0x000ea20000000800 */
[C---:B0-----:R-:W-:Y:S01]  /*0060*/  FMUL R3, |R0|.reuse, 16777216 ;  /* 0x4b80000000037820 */ /* 0x041fe20000400200 */
[----:B------:R-:W-:-:S04]  /*0070*/  FSETP.GEU.AND P0, PT, |R0|, 1.175494350822287508e-38, PT ;  /* 0x008000000000780b */ /* 0x000fc80003f0e200 */
[----:B------:R-:W-:-:S04]  /*0080*/  FSEL R3, R3, |R0|, !P0 ;  /* 0x4000000003037208 */ /* 0x000fc80004000000 */
[----:B------:R-:W-:-:S04]  /*0090*/  IADD3 R2, PT, PT, R3, -0x3f3504f3, RZ ;  /* 0xc0cafb0d03027810 */ /* 0x000fc80007ffe0ff */
[----:B------:R-:W-:-:S04]  /*00a0*/  LOP3.LUT R2, R2, 0xff800000, RZ, 0xc0, !PT ;  /* 0xff80000002027812 */ /* 0x000fc800078ec0ff */
[-C--:B------:R-:W-:Y:S02]  /*00b0*/  IADD3 R3, PT, PT, R3, -R2.reuse, RZ ;  /* 0x8000000203037210 */ /* 0x080fe40007ffe0ff */
[----:B------:R-:W-:Y:S01]  /*00c0*/  I2FP.F32.S32 R4, R2 ;  /* 0x0000000200047245 */ /* 0x000fe20000201400 */
[----:B------:R-:W-:Y:S02]  /*00d0*/  HFMA2 R2, -RZ, RZ, 0.771484375, 0.21533203125 ;  /* 0x3a2c32e4ff027431 */ /* 0x000fe400000001ff */
[C---:B------:R-:W-:Y:S01]  /*00e0*/  FADD R6, R3.reuse, 1 ;  /* 0x3f80000003067421 */ /* 0x040fe20000000000 */
[----:B------:R-:W-:Y:S01]  /*00f0*/  FADD R5, R3, -1 ;  /* 0xbf80000003057421 */ /* 0x000fe20000000000 */
[----:B------:R-:W-:-:S03]  /*0100*/  FSEL R3, RZ, -24, P0 ;  /* 0xc1c00000ff037808 */ /* 0x000fc60000000000 */
[----:B------:R-:W-:Y:S01]  /*0110*/  FADD R7, R5, R5 ;  /* 0x0000000505077221 */ /* 0x000fe20000000000 */
[----:B------:R-:W0:Y:S01]  /*0120*/  MUFU.RCP R6, R6 ;  /* 0x0000000600067308 */ /* 0x000e220000001000 */
[----:B------:R-:W-:Y:S02]  /*0130*/  FFMA R3, R4, 1.1920928955078125e-07, R3 ;  /* 0x3400000004037823 */ /* 0x000fe40000000003 */
[----:B0-----:R-:W-:-:S04]  /*0140*/  FMUL R8, R6, R7 ;  /* 0x0000000706087220 */ /* 0x001fc80000400000 */
[----:B------:R-:W-:Y:S01]  /*0150*/  FADD R4, R5, -R8 ;  /* 0x8000000805047221 */ /* 0x000fe20000000000 */
[C---:B------:R-:W-:Y:S01]  /*0160*/  FMUL R7, R8.reuse, R8 ;  /* 0x0000000808077220 */ /* 0x040fe20000400000 */
[----:B------:R-:W-:Y:S02]  /*0170*/  FFMA R12, R8, 1.4426950216293334961, R3 ;  /* 0x3fb8aa3b080c7823 */ /* 0x000fe40000000003 */
[----:B------:R-:W-:Y:S01]  /*0180*/  FADD R4, R4, R4 ;  /* 0x0000000404047221 */ /* 0x000fe20000000000 */
[----:B------:R-:W-:Y:S01]  /*0190*/  FFMA R10, R7, R2, 0.0032181653659790754318 ;  /* 0x3b52e7db070a7423 */ /* 0x000fe20000000002 */
[----:B------:R-:W-:Y:S02]  /*01a0*/  FADD R3, R3, -R12 ;  /* 0x8000000c03037221 */ /* 0x000fe40000000000 */
[----:B------:R-:W-:Y:S01]  /*01b0*/  FFMA R5, R5, -R8, R4 ;  /* 0x8000000805057223 */ /* 0x000fe20000000004 */
[----:B------:R-:W-:Y:S01]  /*01c0*/  FFMA R10, R7, R10, 0.018033718690276145935 ;  /* 0x3c93bb73070a7423 */ /* 0x000fe2000000000a */
[----:B------:R-:W-:-:S02]  /*01d0*/  FFMA R4, R8, 1.4426950216293334961, R3 ;  /* 0x3fb8aa3b08047823 */ /* 0x000fc40000000003 */
[----:B------:R-:W-:Y:S01]  /*01e0*/  FMUL R5, R6, R5 ;  /* 0x0000000506057220 */ /* 0x000fe20000400000 */
[----:B------:R-:W-:-:S03]  /*01f0*/  FFMA R10, R7, R10, 0.12022458761930465698 ;  /* 0x3df6384f070a7423 */ /* 0x000fc6000000000a */
[----:B------:R-:W-:Y:S01]  /*0200*/  FFMA R3, R5, 1.4426950216293334961, R4 ;  /* 0x3fb8aa3b05037823 */ /* 0x000fe20000000004 */
[----:B------:R-:W-:-:S03]  /*0210*/  FMUL R7, R7, R10 ;  /* 0x0000000a07077220 */ /* 0x000fc60000400000 */
[----:B------:R-:W-:Y:S01]  /*0220*/  FFMA R4, R8, 1.9251366722983220825e-08, R3 ;  /* 0x32a55e3408047823 */ /* 0x000fe20000000003 */
[----:B------:R-:W-:-:S04]  /*0230*/  FMUL R3, R7, 3 ;  /* 0x4040000007037820 */ /* 0x000fc80000400000 */
[----:B------:R-:W-:Y:S01]  /*0240*/  FFMA R4, R5, R3, R4 ;  /* 0x0000000305047223 */ /* 0x000fe20000000004 */
[----:B-1----:R-:W-:-:S03]  /*0250*/  I2FP.F32.S32 R3, UR5 ;  /* 0x0000000500037c45 */ /* 0x002fc60008201400 */
[----:B------:R-:W-:Y:S02]  /*0260*/  FFMA R7, R8, R7, R4 ;  /* 0x0000000708077223 */ /* 0x000fe40000000004 */
[----:B------:R-:W-:Y:S02]  /*0270*/  FMUL R6, R3, 0.5 ;  /* 0x3f00000003067820 */ /* 0x000fe40000400000 */
[----:B------:R-:W-:-:S04]  /*0280*/  FADD R5, R12, R7 ;  /* 0x000000070c057221 */ /* 0x000fc80000000000 */
[CC--:B------:R-:W-:Y:S01]  /*0290*/  FMUL R4, R3.reuse, R5.reuse ;  /* 0x0000000503047220 */ /* 0x0c0fe20000400000 */
[----:B------:R-:W-:Y:S01]  /*02a0*/  FADD R12, -R12, R5 ;  /* 0x000000050c0c7221 */ /* 0x000fe20000000100 */
[----:B------:R-:W-:Y:S02]  /*02b0*/  FRND.TRUNC R6, R6 ;  /* 0x0000000600067307 */ /* 0x000fe4000020d000 */
[----:B------:R-:W-:Y:S01]  /*02c0*/  FFMA R5, R3, R5, -R4 ;  /* 0x0000000503057223 */ /* 0x000fe20000000804 */
[----:B------:R-:W-:Y:S01]  /*02d0*/  FADD R12, R7, -R12 ;  /* 0x8000000c070c7221 */ /* 0x000fe20000000000 */
[C---:B------:R-:W-:Y:S02]  /*02e0*/  FSETP.GT.AND P1, PT, |R4|.reuse, 152, PT ;  /* 0x431800000400780b */ /* 0x040fe40003f24200 */
[----:B------:R-:W-:Y:S01]  /*02f0*/  FSETP.GEU.AND P3, PT, R4, RZ, PT ;  /* 0x000000ff0400720b */ /* 0x000fe20003f6e000 */
[----:B------:R-:W-:Y:S01]  /*0300*/  FFMA R12, R3, R12, R5 ;  /* 0x0000000c030c7223 */ /* 0x000fe20000000005 */
[----:B------:R-:W0:Y:S01]  /*0310*/  FRND R9, R4 ;  /* 0x0000000400097307 */ /* 0x000e220000201000 */
[----:B------:R-:W-:-:S07]  /*0320*/  MOV R5, 0x391fcb8e ;  /* 0x391fcb8e00057802 */ /* 0x000fce0000000f00 */
[----:B------:R2:W1:Y:S01]  /*0330*/  F2I.NTZ R8, R4 ;  /* 0x0000000400087305 */ /* 0x0004620000203100 */
[----:B0-----:R-:W-:Y:S01]  /*0340*/  FADD R7, R4, -R9 ;  /* 0x8000000904077221 */ /* 0x001fe20000000000 */
[----:B------:R-:W-:Y:S01]  /*0350*/  FSETP.GT.AND P0, PT, R9, RZ, PT ;  /* 0x000000ff0900720b */ /* 0x000fe20003f04000 */
[----:B--2---:R-:W-:Y:S02]  /*0360*/  IMAD R4, R11, UR4, R14 ;  /* 0x000000040b047c24 */ /* 0x004fe4000f8e020e */
[----:B------:R-:W-:Y:S01]  /*0370*/  FADD R12, R12, R7 ;  /* 0x000000070c0c7221 */ /* 0x000fe20000000000 */
[----:B------:R-:W-:Y:S02]  /*0380*/  SEL R9, RZ, 0x83000000, P0 ;  /* 0x83000000ff097807 */ /* 0x000fe40000000000 */
[----:B------:R-:W-:Y:S01]  /*0390*/  ISETP.NE.AND P0, PT, RZ, UR5, PT ;  /* 0x00000005ff007c0c */ /* 0x000fe2000bf05270 */
[----:B------:R-:W-:Y:S01]  /*03a0*/  FFMA R7, R12, R5, 0.0013391353422775864601 ;  /* 0x3aaf85ed0c077423 */ /* 0x000fe20000000005 */
[----:B------:R-:W-:-:S02]  /*03b0*/  IADD3 R10, PT, PT, R9, 0x7f000000, RZ ;  /* 0x7f000000090a7810 */ /* 0x000fc40007ffe0ff */
[----:B------:R-:W-:Y:S01]  /*03c0*/  FSETP.EQ.OR P2, PT, R0, 1, !P0 ;  /* 0x3f8000000000780b */ /* 0x000fe20004742400 */
[----:B------:R-:W-:Y:S01]  /*03d0*/  FFMA R7, R12, R7, 0.0096188392490148544312 ;  /* 0x3c1d98560c077423 */ /* 0x000fe20000000007 */
[----:B-1----:R-:W-:-:S03]  /*03e0*/  LEA R8, R8, -R9, 0x17 ;  /* 0x8000000908087211 */ /* 0x002fc600078eb8ff */
[----:B------:R-:W-:-:S04]  /*03f0*/  FFMA R7, R12, R7, 0.055503588169813156128 ;  /* 0x3d6357bb0c077423 */ /* 0x000fc80000000007 */
[----:B------:R-:W-:-:S04]  /*0400*/  FFMA R7, R12, R7, 0.24022644758224487305 ;  /* 0x3e75fdec0c077423 */ /* 0x000fc80000000007 */
[----:B------:R-:W-:-:S04]  /*0410*/  FFMA R7, R12, R7, 0.69314718246459960938 ;  /* 0x3f3172180c077423 */ /* 0x000fc80000000007 */
[----:B------:R-:W-:-:S04]  /*0420*/  FFMA R7, R12, R7, 1 ;  /* 0x3f8000000c077423 */ /* 0x000fc80000000007 */
[----:B------:R-:W-:-:S04]  /*0430*/  FMUL R7, R7, R10 ;  /* 0x0000000a07077220 */ /* 0x000fc80000400000 */
[----:B------:R-:W-:Y:S01]  /*0440*/  FMUL R9, R7, R8 ;  /* 0x0000000807097220 */ /* 0x000fe20000400000 */
[----:B------:R-:W-:Y:S01]  /*0450*/  FADD R8, R6, R6 ;  /* 0x0000000606087221 */ /* 0x000fe20000000000 */
[----:B------:R-:W-:Y:S01]  /*0460*/  HFMA2 R7, -RZ, RZ, 1.875, 0 ;  /* 0x3f800000ff077431 */ /* 0x000fe200000001ff */
[----:B------:R-:W-:Y:S02]  /*0470*/  @P1 FSEL R9, RZ, +INF , !P3 ;  /* 0x7f800000ff091808 */ /* 0x000fe40005800000 */
[----:B------:R-:W-:Y:S01]  /*0480*/  FADD R8, R3, -R8 ;  /* 0x8000000803087221 */ /* 0x000fe20000000000 */
[----:B------:R-:W-:Y:S06]  /*0490*/  @P2 BRA `(.L_x_0) ;  /* 0x0000000000502947 */ /* 0x000fec0003800000 */
[----:B------:R-:W-:-:S04]  /*04a0*/  FSETP.NAN.AND P1, PT, |R3|, |R3|, PT ;  /* 0x400000030300720b */ /* 0x000fc80003f28200 */
[----:B------:R-:W-:-:S13]  /*04b0*/  FSETP.NUM.AND P1, PT, |R0|, |R0|, !P1 ;  /* 0x400000000000720b */ /* 0x000fda0004f27200 */
[----:B------:R-:W-:Y:S01]  /*04c0*/  @!P1 FADD R7, R3, R0 ;  /* 0x0000000003079221 */ /* 0x000fe20000000000 */
[----:B------:R-:W-:Y:S06]  /*04d0*/  @!P1 BRA `(.L_x_0) ;  /* 0x0000000000409947 */ /* 0x000fec0003800000 */
[C---:B------:R-:W-:Y:S02]  /*04e0*/  FSETP.NEU.AND P1, PT, |R0|.reuse, +INF , PT ;  /* 0x7f8000000000780b */ /* 0x040fe40003f2d200 */
[----:B------:R-:W-:-:S13]  /*04f0*/  FSETP.NEU.AND P2, PT, R0, RZ, PT ;  /* 0x000000ff0000720b */ /* 0x000fda0003f4d000 */
[----:B------:R-:W-:Y:S05]  /*0500*/  @P1 BRA P2, `(.L_x_1) ;  /* 0x0000000000181947 */ /* 0x000fea0001000000 */
[----:B------:R-:W-:Y:S01]  /*0510*/  ISETP.LE.AND P2, PT, RZ, UR5, PT ;  /* 0x00000005ff007c0c */ /* 0x000fe2000bf43270 */
[----:B------:R-:W-:Y:S01]  /*0520*/  FADD R7, R0, R0 ;  /* 0x0000000000077221 */ /* 0x000fe20000000000 */
[----:B------:R-:W-:-:S11]  /*0530*/  FSETP.NEU.AND P1, PT, |R8|, 1, PT ;  /* 0x3f8000000800780b */ /* 0x000fd60003f2d200 */
[----:B------:R-:W-:-:S04]  /*0540*/  @!P2 LOP3.LUT R7, R7, 0x7f800000, RZ, 0x3c, !PT ;  /* 0x7f8000000707a812 */ /* 0x000fc800078e3cff */
[----:B------:R-:W-:Y:S01]  /*0550*/  @P1 LOP3.LUT R7, R7, 0x7fffffff, RZ, 0xc0, !PT ;  /* 0x7fffffff07071812 */ /* 0x000fe200078ec0ff */
[----:B------:R-:W-:Y:S06]  /*0560*/  BRA `(.L_x_0) ;  /* 0x00000000001c7947 */ /* 0x000fec0003800000 */
.L_x_1:
[----:B------:R-:W-:Y:S02]  /*0570*/  FSETP.NEU.AND P1, PT, |R3|, +INF , PT ;  /* 0x7f8000000300780b */ /* 0x000fe40003f2d200 */
[----:B------:R-:W-:-:S13]  /*0580*/  FSETP.EQ.AND P2, PT, R0, -1, PT ;  /* 0xbf8000000000780b */ /* 0x000fda0003f42000 */
[----:B------:R-:W-:Y:S05]  /*0590*/  @!P1 BRA P2, `(.L_x_0) ;  /* 0x0000000000109947 */ /* 0x000fea0001000000 */
[----:B------:R-:W-:Y:S02]  /*05a0*/  FSETP.GEU.AND P1, PT, R0, RZ, PT ;  /* 0x000000ff0000720b */ /* 0x000fe40003f2e000 */
[----:B------:R-:W-:-:S11]  /*05b0*/  MOV R7, R9 ;  /* 0x0000000900077202 */ /* 0x000fd60000000f00 */
[----:B------:R-:W-:-:S04]  /*05c0*/  @!P1 FSETP.NEU.AND P2, PT, |R8|, 1, PT ;  /* 0x3f8000000800980b */ /* 0x000fc80003f4d200 */
[----:B------:R-:W-:-:S09]  /*05d0*/  @!P1 FSEL R7, R9, -R9, P2 ;  /* 0x8000000909079208 */ /* 0x000fd20001000000 */
.L_x_0:
[----:B------:R-:W0:Y:S02]  /*05e0*/  LDC R6, c[0x0][0x408] ;  /* 0x00010200ff067b82 */ /* 0x000e240000000800 */
[C---:B0-----:R-:W-:Y:S01]  /*05f0*/  FMUL R9, |R6|.reuse, 16777216 ;  /* 0x4b80000006097820 */ /* 0x041fe20000400200 */
[C---:B------:R-:W-:Y:S02]  /*0600*/  FSETP.GEU.AND P1, PT, |R6|.reuse, 1.175494350822287508e-38, PT ;  /* 0x008000000600780b */ /* 0x040fe40003f2e200 */
[----:B------:R-:W-:Y:S02]  /*0610*/  FSETP.EQ.OR P0, PT, R6, 1, !P0 ;  /* 0x3f8000000600780b */ /* 0x000fe40004702400 */
[----:B------:R-:W-:-:S04]  /*0620*/  FSEL R9, R9, |R6|, !P1 ;  /* 0x4000000609097208 */ /* 0x000fc80004800000 */
[----:B------:R-:W-:-:S04]  /*0630*/  IADD3 R10, PT, PT, R9, -0x3f3504f3, RZ ;  /* 0xc0cafb0d090a7810 */ /* 0x000fc80007ffe0ff */
[----:B------:R-:W-:Y:S02]  /*0640*/  LOP3.LUT R12, R10, 0xff800000, RZ, 0xc0, !PT ;  /* 0xff8000000a0c7812 */ /* 0x000fe400078ec0ff */
[----:B------:R-:W-:Y:S02]  /*0650*/  FSEL R10, RZ, -24, P1 ;  /* 0xc1c00000ff0a7808 */ /* 0x000fe40000800000 */
[-C--:B------:R-:W-:Y:S02]  /*0660*/  IADD3 R9, PT, PT, R9, -R12.reuse, RZ ;  /* 0x8000000c09097210 */ /* 0x080fe40007ffe0ff */
[----:B------:R-:W-:-:S03]  /*0670*/  I2FP.F32.S32 R11, R12 ;  /* 0x0000000c000b7245 */ /* 0x000fc60000201400 */
[C---:B------:R-:W-:Y:S01]  /*0680*/  FADD R13, R9.reuse, 1 ;  /* 0x3f800000090d7421 */ /* 0x040fe20000000000 */
[----:B------:R-:W-:Y:S01]  /*0690*/  FADD R14, R9, -1 ;  /* 0xbf800000090e7421 */ /* 0x000fe20000000000 */
[----:B------:R-:W-:-:S03]  /*06a0*/  FFMA R12, R11, 1.1920928955078125e-07, R10 ;  /* 0x340000000b0c7823 */ /* 0x000fc6000000000a */
[----:B------:R-:W-:Y:S01]  /*06b0*/  FADD R16, R14, R14 ;  /* 0x0000000e0e107221 */ /* 0x000fe20000000000 */
[----:B------:R-:W0:Y:S03]  /*06c0*/  MUFU.RCP R13, R13 ;  /* 0x0000000d000d7308 */ /* 0x000e260000001000 */
[----:B0-----:R-:W-:-:S04]  /*06d0*/  FMUL R9, R13, R16 ;  /* 0x000000100d097220 */ /* 0x001fc80000400000 */
[----:B------:R-:W-:Y:S01]  /*06e0*/  FADD R15, R14, -R9 ;  /* 0x800000090e0f7221 */ /* 0x000fe20000000000 */
[CC--:B------:R-:W-:Y:S01]  /*06f0*/  FMUL R11, R9.reuse, R9.reuse ;  /* 0x00000009090b7220 */ /* 0x0c0fe20000400000 */
[----:B------:R-:W-:Y:S02]  /*0700*/  FFMA R10, R9, 1.4426950216293334961, R12 ;  /* 0x3fb8aa3b090a7823 */ /* 0x000fe4000000000c */
[----:B------:R-:W-:Y:S01]  /*0710*/  FADD R15, R15, R15 ;  /* 0x0000000f0f0f7221 */ /* 0x000fe20000000000 */
[C---:B------:R-:W-:Y:S01]  /*0720*/  FFMA R2, R11.reuse, R2, 0.0032181653659790754318 ;  /* 0x3b52e7db0b027423 */ /* 0x040fe20000000002 */
        /* <DEDUP_REMOVED lines=10> */
[----:B------:R-:W-:-:S04]  /*07d0*/  FFMA R11, R14, R12, R11 ;  /* 0x0000000c0e0b7223 */ /* 0x000fc8000000000b */
[----:B------:R-:W-:-:S04]  /*07e0*/  FFMA R11, R9, R2, R11 ;  /* 0x00000002090b7223 */ /* 0x000fc8000000000b */
[----:B------:R-:W-:-:S04]  /*07f0*/  FADD R2, R10, R11 ;  /* 0x0000000b0a027221 */ /* 0x000fc80000000000 */
[----:B------:R-:W-:Y:S01]  /*0800*/  FMUL R12, R3, R2 ;  /* 0x00000002030c7220 */ /* 0x000fe20000400000 */
[----:B------:R-:W-:-:S03]  /*0810*/  FADD R10, -R10, R2 ;  /* 0x000000020a0a7221 */ /* 0x000fc60000000100 */
[----:B------:R-:W0:Y:S01]  /*0820*/  FRND R13, R12 ;  /* 0x0000000c000d7307 */ /* 0x000e220000201000 */
[----:B------:R-:W-:Y:S01]  /*0830*/  FADD R10, R11, -R10 ;  /* 0x8000000a0b0a7221 */ /* 0x000fe20000000000 */
[----:B------:R-:W-:Y:S01]  /*0840*/  FFMA R9, R3, R2, -R12 ;  /* 0x0000000203097223 */ /* 0x000fe2000000080c */
[----:B------:R-:W-:-:S03]  /*0850*/  FSETP.GEU.AND P2, PT, R12, RZ, PT ;  /* 0x000000ff0c00720b */ /* 0x000fc60003f4e000 */
[----:B------:R-:W-:Y:S01]  /*0860*/  FFMA R9, R3, R10, R9 ;  /* 0x0000000a03097223 */ /* 0x000fe20000000009 */
[----:B0-----:R-:W-:Y:S01]  /*0870*/  FADD R2, R12, -R13 ;  /* 0x8000000d0c027221 */ /* 0x001fe20000000000 */
[----:B------:R-:W-:-:S03]  /*0880*/  FSETP.GT.AND P1, PT, R13, RZ, PT ;  /* 0x000000ff0d00720b */ /* 0x000fc60003f24000 */
[----:B------:R-:W-:Y:S01]  /*0890*/  FADD R2, R9, R2 ;  /* 0x0000000209027221 */ /* 0x000fe20000000000 */
[----:B------:R-:W-:Y:S01]  /*08a0*/  SEL R10, RZ, 0x83000000, P1 ;  /* 0x83000000ff0a7807 */ /* 0x000fe20000800000 */
[----:B------:R-:W0:Y:S01]  /*08b0*/  F2I.NTZ R9, R12 ;  /* 0x0000000c00097305 */ /* 0x000e220000203100 */
[----:B------:R-:W-:Y:S01]  /*08c0*/  FSETP.GT.AND P1, PT, |R12|, 152, PT ;  /* 0x431800000c00780b */ /* 0x000fe20003f24200 */
[----:B------:R-:W-:Y:S01]  /*08d0*/  FFMA R5, R2, R5, 0.0013391353422775864601 ;  /* 0x3aaf85ed02057423 */ /* 0x000fe20000000005 */
[----:B------:R-:W-:-:S03]  /*08e0*/  IADD3 R14, PT, PT, R10, 0x7f000000, RZ ;  /* 0x7f0000000a0e7810 */ /* 0x000fc60007ffe0ff */
[----:B------:R-:W-:-:S04]  /*08f0*/  FFMA R5, R2, R5, 0.0096188392490148544312 ;  /* 0x3c1d985602057423 */ /* 0x000fc80000000005 */
[----:B------:R-:W-:-:S04]  /*0900*/  FFMA R5, R2, R5, 0.055503588169813156128 ;  /* 0x3d6357bb02057423 */ /* 0x000fc80000000005 */
[C---:B------:R-:W-:Y:S01]  /*0910*/  FFMA R5, R2.reuse, R5, 0.24022644758224487305 ;  /* 0x3e75fdec02057423 */ /* 0x040fe20000000005 */
[----:B0-----:R-:W-:Y:S02]  /*0920*/  LEA R10, R9, -R10, 0x17 ;  /* 0x8000000a090a7211 */ /* 0x001fe400078eb8ff */
[----:B------:R-:W-:Y:S01]  /*0930*/  MOV R9, 0x3f800000 ;  /* 0x3f80000000097802 */ /* 0x000fe20000000f00 */
[----:B------:R-:W-:-:S04]  /*0940*/  FFMA R5, R2, R5, 0.69314718246459960938 ;  /* 0x3f31721802057423 */ /* 0x000fc80000000005 */
[----:B------:R-:W-:-:S04]  /*0950*/  FFMA R5, R2, R5, 1 ;  /* 0x3f80000002057423 */ /* 0x000fc80000000005 */
[----:B------:R-:W-:-:S04]  /*0960*/  FMUL R5, R5, R14 ;  /* 0x0000000e05057220 */ /* 0x000fc80000400000 */
[----:B------:R-:W-:Y:S01]  /*0970*/  FMUL R5, R5, R10 ;  /* 0x0000000a05057220 */ /* 0x000fe20000400000 */
[----:B------:R-:W-:Y:S01]  /*0980*/  @P1 FSEL R5, RZ, +INF , !P2 ;  /* 0x7f800000ff051808 */ /* 0x000fe20005000000 */
        /* <DEDUP_REMOVED lines=14> */
.L_x_3:
[----:B------:R-:W-:Y:S02]  /*0a70*/  FSETP.NEU.AND P0, PT, |R3|, +INF , PT ;  /* 0x7f8000000300780b */ /* 0x000fe40003f0d200 */
[----:B------:R-:W-:-:S13]  /*0a80*/  FSETP.EQ.AND P1, PT, R6, -1, PT ;  /* 0xbf8000000600780b */ /* 0x000fda0003f22000 */
[----:B------:R-:W-:Y:S05]  /*0a90*/  @!P0 BRA P1, `(.L_x_2) ;  /* 0x0000000000108947 */ /* 0x000fea0000800000 */
[----:B------:R-:W-:Y:S02]  /*0aa0*/  FSETP.GEU.AND P0, PT, R6, RZ, PT ;  /* 0x000000ff0600720b */ /* 0x000fe40003f0e000 */
[----:B------:R-:W-:-:S11]  /*0ab0*/  MOV R9, R5 ;  /* 0x0000000500097202 */ /* 0x000fd60000000f00 */
[----:B------:R-:W-:-:S04]  /*0ac0*/  @!P0 FSETP.NEU.AND P1, PT, |R8|, 1, PT ;  /* 0x3f8000000800880b */ /* 0x000fc80003f2d200 */
[----:B------:R-:W-:-:S09]  /*0ad0*/  @!P0 FSEL R9, R5, -R5, P1 ;  /* 0x8000000505098208 */ /* 0x000fd20000800000 */
.L_x_2:
[----:B------:R-:W0:Y:S01]  /*0ae0*/  LDCU UR6, c[0x0][0x410] ;  /* 0x00008200ff0677ac */ /* 0x000e220008000800 */
[----:B------:R-:W-:Y:S01]  /*0af0*/  BSSY.RECONVERGENT B2, `(.L_x_4) ;  /* 0x000005d000027945 */ /* 0x000fe20003800200 */
[----:B------:R-:W1:Y:S01]  /*0b00*/  LDCU.64 UR4, c[0x0][0x358] ;  /* 0x00006b00ff0477ac */ /* 0x000e620008000a00 */
[----:B0-----:R-:W-:-:S13]  /*0b10*/  ISETP.GE.AND P0, PT, R4, UR6, PT ;  /* 0x0000000604007c0c */ /* 0x001fda000bf06270 */
[----:B-1----:R-:W-:Y:S05]  /*0b20*/  @P0 BRA `(.L_x_5) ;  /* 0x0000000400640947 */ /* 0x002fea0003800000 */
[----:B------:R-:W0:Y:S08]  /*0b30*/  LDC.64 R12, c[0x0][0x388] ;  /* 0x0000e200ff0c7b82 */ /* 0x000e300000000a00 */
[----:B------:R-:W1:Y:S08]  /*0b40*/  LDC.64 R10, c[0x0][0x390] ;  /* 0x0000e400ff0a7b82 */ /* 0x000e700000000a00 */
[----:B------:R-:W2:Y:S01]  /*0b50*/  LDC.64 R14, c[0x0][0x398] ;  /* 0x0000e600ff0e7b82 */ /* 0x000ea20000000a00 */
[----:B0-----:R-:W-:-:S05]  /*0b60*/  IMAD.WIDE R12, R4, 0x4, R12 ;  /* 0x00000004040c7825 */ /* 0x001fca00078e020c */
[----:B------:R-:W3:Y:S01]  /*0b70*/  LDG.E R5, desc[UR4][R12.64] ;  /* 0x000000040c057981 */ /* 0x000ee2000c1e1900 */
[----:B-1----:R-:W-:-:S05]  /*0b80*/  IMAD.WIDE R10, R4, 0x4, R10 ;  /* 0x00000004040a7825 */ /* 0x002fca00078e020a */
[----:B------:R-:W4:Y:S01]  /*0b90*/  LDG.E R3, desc[UR4][R10.64] ;  /* 0x000000040a037981 */ /* 0x000f22000c1e1900 */
[----:B------:R-:W-:Y:S01]  /*0ba0*/  FADD R2, -R0, 1 ;  /* 0x3f80000000027421 */ /* 0x000fe20000000100 */
[----:B--2---:R-:W-:-:S04]  /*0bb0*/  IMAD.WIDE R14, R4, 0x4, R14 ;  /* 0x00000004040e7825 */ /* 0x004fc800078e020e */
[----:B---3--:R-:W-:-:S04]  /*0bc0*/  FMUL R2, R2, R5 ;  /* 0x0000000502027220 */ /* 0x008fc80000400000 */
[----:B----4-:R-:W-:-:S05]  /*0bd0*/  FFMA R3, R3, R0, R2 ;  /* 0x0000000003037223 */ /* 0x010fca0000000002 */
[----:B------:R0:W-:Y:S04]  /*0be0*/  STG.E desc[UR4][R10.64], R3 ;  /* 0x000000030a007986 */ /* 0x0001e8000c101904 */
[----:B------:R-:W2:Y:S04]  /*0bf0*/  LDG.E R17, desc[UR4][R12.64] ;  /* 0x000000040c117981 */ /* 0x000ea8000c1e1900 */
[----:B------:R-:W3:Y:S01]  /*0c00*/  LDG.E R5, desc[UR4][R14.64] ;  /* 0x000000040e057981 */ /* 0x000ee2000c1e1900 */
[----:B------:R-:W-:-:S04]  /*0c10*/  FADD R0, -R6, 1 ;  /* 0x3f80000006007421 */ /* 0x000fc80000000100 */
[----:B--2---:R-:W-:-:S04]  /*0c20*/  FMUL R0, R0, R17 ;  /* 0x0000001100007220 */ /* 0x004fc80000400000 */
[----:B------:R-:W-:-:S04]  /*0c30*/  FMUL R0, R17, R0 ;  /* 0x0000000011007220 */ /* 0x000fc80000400000 */
[----:B---3--:R-:W-:-:S05]  /*0c40*/  FFMA R0, R5, R6, R0 ;  /* 0x0000000605007223 */ /* 0x008fca0000000000 */
[----:B------:R1:W-:Y:S04]  /*0c50*/  STG.E desc[UR4][R14.64], R0 ;  /* 0x000000000e007986 */ /* 0x0003e8000c101904 */
[----:B------:R-:W2:Y:S01]  /*0c60*/  LDG.E R2, desc[UR4][R10.64] ;  /* 0x000000040a027981 */ /* 0x000ea2000c1e1900 */
[----:B------:R-:W-:-:S04]  /*0c70*/  FADD R17, -R7, 1 ;  /* 0x3f80000007117421 */ /* 0x000fc80000000100 */
[----:B0-----:R-:W0:Y:S01]  /*0c80*/  MUFU.RCP R3, R17 ;  /* 0x0000001100037308 */ /* 0x001e220000001000 */
[----:B------:R-:W-:Y:S01]  /*0c90*/  BSSY.RECONVERGENT B3, `(.L_x_6) ;  /* 0x000000c000037945 */ /* 0x000fe20003800200 */
[----:B0-----:R-:W-:-:S04]  /*0ca0*/  FFMA R6, -R17, R3, 1 ;  /* 0x3f80000011067423 */ /* 0x001fc80000000103 */
[----:B------:R-:W-:Y:S02]  /*0cb0*/  FFMA R3, R3, R6, R3 ;  /* 0x0000000603037223 */ /* 0x000fe40000000003 */
[----:B--2---:R-:W0:Y:S02]  /*0cc0*/  FCHK P0, R2, R17 ;  /* 0x0000001102007302 */ /* 0x004e240000000000 */
[----:B------:R-:W-:-:S04]  /*0cd0*/  FFMA R6, R2, R3, RZ ;  /* 0x0000000302067223 */ /* 0x000fc800000000ff */
[----:B------:R-:W-:-:S04]  /*0ce0*/  FFMA R5, -R17, R6, R2 ;  /* 0x0000000611057223 */ /* 0x000fc80000000102 */
[----:B------:R-:W-:Y:S01]  /*0cf0*/  FFMA R5, R3, R5, R6 ;  /* 0x0000000503057223 */ /* 0x000fe20000000006 */
[----:B01----:R-:W-:Y:S06]  /*0d00*/  @!P0 BRA `(.L_x_7) ;  /* 0x0000000000108947 */ /* 0x003fec0003800000 */
[----:B------:R-:W-:Y:S02]  /*0d10*/  MOV R3, R17 ;  /* 0x0000001100037202 */ /* 0x000fe40000000f00 */
[----:B------:R-:W-:-:S07]  /*0d20*/  MOV R10, 0xd40 ;  /* 0x00000d40000a7802 */ /* 0x000fce0000000f00 */
[----:B------:R-:W-:Y:S05]  /*0d30*/  CALL.REL.NOINC `($__internal_1_$__cuda_sm3x_div_rn_noftz_f32_slowpath) ;  /* 0x00000014008c7944 */ /* 0x000fea0003c00000 */
[----:B------:R-:W-:-:S07]  /*0d40*/  MOV R5, R12 ;  /* 0x0000000c00057202 */ /* 0x000fce0000000f00 */
.L_x_7:
[----:B------:R-:W-:Y:S05]  /*0d50*/  BSYNC.RECONVERGENT B3 ;  /* 0x0000000000037941 */ /* 0x000fea0003800200 */
.L_x_6:
[----:B------:R-:W-:Y:S01]  /*0d60*/  FADD R11, -R9, 1 ;  /* 0x3f800000090b7421 */ /* 0x000fe20000000100 */
[----:B------:R-:W-:Y:S03]  /*0d70*/  BSSY.RECONVERGENT B3, `(.L_x_8) ;  /* 0x000000e000037945 */ /* 0x000fe60003800200 */
[----:B------:R-:W0:Y:S08]  /*0d80*/  MUFU.RCP R2, R11 ;  /* 0x0000000b00027308 */ /* 0x000e300000001000 */
[----:B------:R-:W1:Y:S01]  /*0d90*/  FCHK P0, R0, R11 ;  /* 0x0000000b00007302 */ /* 0x000e620000000000 */
[----:B0-----:R-:W-:-:S04]  /*0da0*/  FFMA R3, -R11, R2, 1 ;  /* 0x3f8000000b037423 */ /* 0x001fc80000000102 */
[----:B------:R-:W-:-:S04]  /*0db0*/  FFMA R3, R2, R3, R2 ;  /* 0x0000000302037223 */ /* 0x000fc80000000002 */
[----:B------:R-:W-:-:S04]  /*0dc0*/  FFMA R2, R0, R3, RZ ;  /* 0x0000000300027223 */ /* 0x000fc800000000ff */
[----:B------:R-:W-:-:S04]  /*0dd0*/  FFMA R6, -R11, R2, R0 ;  /* 0x000000020b067223 */ /* 0x000fc80000000100 */
[----:B------:R-:W-:Y:S01]  /*0de0*/  FFMA R2, R3, R6, R2 ;  /* 0x0000000603027223 */ /* 0x000fe20000000002 */
[----:B-1----:R-:W-:Y:S06]  /*0df0*/  @!P0 BRA `(.L_x_9) ;  /* 0x0000000000148947 */ /* 0x002fec0003800000 */
[----:B------:R-:W-:Y:S02]  /*0e00*/  MOV R2, R0 ;  /* 0x0000000000027202 */ /* 0x000fe40000000f00 */
[----:B------:R-:W-:Y:S02]  /*0e10*/  MOV R3, R11 ;  /* 0x0000000b00037202 */ /* 0x000fe40000000f00 */
[----:B------:R-:W-:-:S07]  /*0e20*/  MOV R10, 0xe40 ;  /* 0x00000e40000a7802 */ /* 0x000fce0000000f00 */
[----:B------:R-:W-:Y:S05]  /*0e30*/  CALL.REL.NOINC `($__internal_1_$__cuda_sm3x_div_rn_noftz_f32_slowpath) ;  /* 0x00000014004c7944 */ /* 0x000fea0003c00000 */
[----:B------:R-:W-:-:S07]  /*0e40*/  MOV R2, R12 ;  /* 0x0000000c00027202 */ /* 0x000fce0000000f00 */
.L_x_9:
[----:B------:R-:W-:Y:S05]  /*0e50*/  BSYNC.RECONVERGENT B3 ;  /* 0x0000000000037941 */ /* 0x000fea0003800200 */
.L_x_8:
[----:B------:R-:W0:Y:S01]  /*0e60*/  LDCU UR6, c[0x0][0x400] ;  /* 0x00008000ff0677ac */ /* 0x000e220008000800 */
[----:B------:R-:W-:Y:S01]  /*0e70*/  IADD3 R0, PT, PT, R2, -0xd000000, RZ ;  /* 0xf300000002007810 */ /* 0x000fe20007ffe0ff */
[----:B------:R1:W2:Y:S01]  /*0e80*/  MUFU.RSQ R11, R2 ;  /* 0x00000002000b7308 */ /* 0x0002a20000001400 */
[----:B------:R-:W-:Y:S02]  /*0e90*/  BSSY.RECONVERGENT B0, `(.L_x_10) ;  /* 0x000000c000007945 */ /* 0x000fe40003800200 */
[----:B------:R-:W-:Y:S01]  /*0ea0*/  ISETP.GT.U32.AND P0, PT, R0, 0x727fffff, PT ;  /* 0x727fffff0000780c */ /* 0x000fe20003f04070 */
[----:B0-----:R-:W-:-:S12]  /*0eb0*/  FMUL R0, R5, UR6 ;  /* 0x0000000605007c20 */ /* 0x001fd80008400000 */
[----:B-12---:R-:W-:Y:S05]  /*0ec0*/  @!P0 BRA `(.L_x_11) ;  /* 0x0000000000108947 */ /* 0x006fea0003800000 */
[----:B------:R-:W-:-:S07]  /*0ed0*/  MOV R13, 0xef0 ;  /* 0x00000ef0000d7802 */ /* 0x000fce0000000f00 */
[----:B------:R-:W-:Y:S05]  /*0ee0*/  CALL.REL.NOINC `($__internal_0_$__cuda_sm20_sqrt_rn_f32_slowpath) ;  /* 0x0000001000c47944 */ /* 0x000fea0003c00000 */
[----:B------:R-:W-:Y:S01]  /*0ef0*/  MOV R2, R8 ;  /* 0x0000000800027202 */ /* 0x000fe20000000f00 */
[----:B------:R-:W-:Y:S06]  /*0f00*/  BRA `(.L_x_12) ;  /* 0x0000000000107947 */ /* 0x000fec0003800000 */
.L_x_11:
[C---:B------:R-:W-:Y:S01]  /*0f10*/  FMUL.FTZ R3, R11.reuse, R2 ;  /* 0x000000020b037220 */ /* 0x040fe20000410000 */
[----:B------:R-:W-:-:S03]  /*0f20*/  FMUL.FTZ R5, R11, 0.5 ;  /* 0x3f0000000b057820 */ /* 0x000fc60000410000 */
[----:B------:R-:W-:-:S04]  /*0f30*/  FFMA R2, -R3, R3, R2 ;  /* 0x0000000303027223 */ /* 0x000fc80000000102 */
[----:B------:R-:W-:-:S07]  /*0f40*/  FFMA R2, R2, R5, R3 ;  /* 0x0000000502027223 */ /* 0x000fce0000000003 */
.L_x_12:
[----:B------:R-:W-:Y:S05]  /*0f50*/  BSYNC.RECONVERGENT B0 ;  /* 0x0000000000007941 */ /* 0x000fea0003800200 */
.L_x_10:
[----:B------:R-:W0:Y:S01]  /*0f60*/  LDCU UR6, c[0x0][0x40c] ;  /* 0x00008180ff0677ac */ /* 0x000e220008000800 */
[----:B------:R-:W-:Y:S01]  /*0f70*/  BSSY.RECONVERGENT B3, `(.L_x_13) ;  /* 0x000000f000037945 */ /* 0x000fe20003800200 */
[----:B0-----:R-:W-:-:S04]  /*0f80*/  FADD R11, R2, UR6 ;  /* 0x00000006020b7e21 */ /* 0x001fc80008000000 */
        /* <DEDUP_REMOVED lines=13> */
.L_x_14:
[----:B------:R-:W-:Y:S05]  /*1060*/  BSYNC.RECONVERGENT B3 ;  /* 0x0000000000037941 */ /* 0x000fea0003800200 */
.L_x_13:
[----:B------:R-:W0:Y:S02]  /*1070*/  LDC.64 R2, c[0x0][0x380] ;  /* 0x0000e000ff027b82 */ /* 0x000e240000000a00 */
[----:B0-----:R-:W-:-:S05]  /*1080*/  IMAD.WIDE R2, R4, 0x4, R2 ;  /* 0x0000000404027825 */ /* 0x001fca00078e0202 */
[----:B------:R-:W2:Y:S02]  /*1090*/  LDG.E R0, desc[UR4][R2.64] ;  /* 0x0000000402007981 */ /* 0x000ea4000c1e1900 */
[----:B--2---:R-:W-:-:S05]  /*10a0*/  FADD R5, R0, -R5 ;  /* 0x8000000500057221 */ /* 0x004fca0000000000 */
[----:B------:R0:W-:Y:S02]  /*10b0*/  STG.E desc[UR4][R2.64], R5 ;  /* 0x0000000502007986 */ /* 0x0001e4000c101904 */
.L_x_5:
[----:B------:R-:W-:Y:S05]  /*10c0*/  BSYNC.RECONVERGENT B2 ;  /* 0x0000000000027941 */ /* 0x000fea0003800200 */
.L_x_4:
[----:B------:R-:W1:Y:S02]  /*10d0*/  LDCU UR6, c[0x0][0x414] ;  /* 0x00008280ff0677ac */ /* 0x000e640008000800 */
[----:B-1----:R-:W-:-:S13]  /*10e0*/  ISETP.GE.AND P0, PT, R4, UR6, PT ;  /* 0x0000000604007c0c */ /* 0x002fda000bf06270 */
[----:B------:R-:W-:Y:S05]  /*10f0*/  @P0 EXIT ;  /* 0x000000000000094d */ /* 0x000fea0003800000 */
[----:B------:R-:W1:Y:S08]  /*1100*/  LDC.64 R12, c[0x0][0x3a8] ;  /* 0x0000ea00ff0c7b82 */ /* 0x000e700000000a00 */
[----:B------:R-:W2:Y:S08]  /*1110*/  LDC.64 R10, c[0x0][0x3b0] ;  /* 0x0000ec00ff0a7b82 */ /* 0x000eb00000000a00 */
[----:B------:R-:W3:Y:S01]  /*1120*/  LDC R6, c[0x0][0x404] ;  /* 0x00010100ff067b82 */ /* 0x000ee20000000800 */
[----:B-1----:R-:W-:-:S07]  /*1130*/  IMAD.WIDE R12, R4, 0x4, R12 ;  /* 0x00000004040c7825 */ /* 0x002fce00078e020c */
[----:B------:R-:W1:Y:S01]  /*1140*/  LDC.64 R14, c[0x0][0x3b8] ;  /* 0x0000ee00ff0e7b82 */ /* 0x000e620000000a00 */
[----:B0-----:R-:W4:Y:S01]  /*1150*/  LDG.E R2, desc[UR4][R12.64] ;  /* 0x000000040c027981 */ /* 0x001f22000c1e1900 */
[----:B--2---:R-:W-:-:S06]  /*1160*/  IMAD.WIDE R10, R4, 0x4, R10 ;  /* 0x00000004040a7825 */ /* 0x004fcc00078e020a */
[----:B------:R-:W0:Y:S01]  /*1170*/  LDC R8, c[0x0][0x408] ;  /* 0x00010200ff087b82 */ /* 0x000e220000000800 */
[----:B------:R-:W2:Y:S01]  /*1180*/  LDG.E R0, desc[UR4][R10.64] ;  /* 0x000000040a007981 */ /* 0x000ea2000c1e1900 */
[----:B---3--:R-:W-:Y:S01]  /*1190*/  FADD R5, -R6, 1 ;  /* 0x3f80000006057421 */ /* 0x008fe20000000100 */
[----:B-1----:R-:W-:-:S04]  /*11a0*/  IMAD.WIDE R14, R4, 0x4, R14 ;  /* 0x00000004040e7825 */ /* 0x002fc800078e020e */
[----:B----4-:R-:W-:-:S04]  /*11b0*/  FMUL R3, R5, R2 ;  /* 0x0000000205037220 */ /* 0x010fc80000400000 */
[----:B--2---:R-:W-:-:S05]  /*11c0*/  FFMA R3, R0, R6, R3 ;  /* 0x0000000600037223 */ /* 0x004fca0000000003 */
[----:B------:R1:W-:Y:S04]  /*11d0*/  STG.E desc[UR4][R10.64], R3 ;  /* 0x000000030a007986 */ /* 0x0003e8000c101904 */
[----:B------:R-:W2:Y:S04]  /*11e0*/  LDG.E R17, desc[UR4][R12.64] ;  /* 0x000000040c117981 */ /* 0x000ea8000c1e1900 */
[----:B------:R-:W3:Y:S01]  /*11f0*/  LDG.E R0, desc[UR4][R14.64] ;  /* 0x000000040e007981 */ /* 0x000ee2000c1e1900 */
[----:B0-----:R-:W-:Y:S01]  /*1200*/  FADD R6, -R8, 1 ;  /* 0x3f80000008067421 */ /* 0x001fe20000000100 */
[----:B------:R-:W-:-:S03]  /*1210*/  FADD R7, -R7, 1 ;  /* 0x3f80000007077421 */ /* 0x000fc60000000100 */
[----:B--2---:R-:W-:-:S04]  /*1220*/  FMUL R2, R6, R17 ;  /* 0x0000001106027220 */ /* 0x004fc80000400000 */
[----:B------:R-:W-:-:S04]  /*1230*/  FMUL R17, R17, R2 ;  /* 0x0000000211117220 */ /* 0x000fc80000400000 */
[----:B---3--:R-:W-:-:S05]  /*1240*/  FFMA R0, R0, R8, R17 ;  /* 0x0000000800007223 */ /* 0x008fca0000000011 */
[----:B------:R0:W-:Y:S04]  /*1250*/  STG.E desc[UR4][R14.64], R0 ;  /* 0x000000000e007986 */ /* 0x0001e8000c101904 */
[----:B------:R-:W2:Y:S01]  /*1260*/  LDG.E R2, desc[UR4][R10.64] ;  /* 0x000000040a027981 */ /* 0x000ea2000c1e1900 */
[----:B------:R-:W1:Y:S01]  /*1270*/  MUFU.RCP R8, R7 ;  /* 0x0000000700087308 */ /* 0x000e620000001000 */
[----:B------:R-:W-:Y:S01]  /*1280*/  BSSY.RECONVERGENT B2, `(.L_x_15) ;  /* 0x000000c000027945 */ /* 0x000fe20003800200 */
[----:B-1----:R-:W-:-:S04]  /*1290*/  FFMA R3, -R7, R8, 1 ;  /* 0x3f80000007037423 */ /* 0x002fc80000000108 */
[----:B------:R-:W-:Y:S02]  /*12a0*/  FFMA R3, R8, R3, R8 ;  /* 0x0000000308037223 */ /* 0x000fe40000000008 */
[----:B--2---:R-:W1:Y:S02]  /*12b0*/  FCHK P0, R2, R7 ;  /* 0x0000000702007302 */ /* 0x004e640000000000 */
        /* <DEDUP_REMOVED lines=8> */
.L_x_16:
[----:B------:R-:W-:Y:S05]  /*1340*/  BSYNC.RECONVERGENT B2 ;  /* 0x0000000000027941 */ /* 0x000fea0003800200 */
.L_x_15:
        /* <DEDUP_REMOVED lines=15> */
.L_x_18:
[----:B------:R-:W-:Y:S05]  /*1440*/  BSYNC.RECONVERGENT B2 ;  /* 0x0000000000027941 */ /* 0x000fea0003800200 */
.L_x_17:
        /* <DEDUP_REMOVED lines=11> */
.L_x_20:
[C---:B------:R-:W-:Y:S01]  /*1500*/  FMUL.FTZ R3, R11.reuse, R2 ;  /* 0x000000020b037220 */ /* 0x040fe20000410000 */
[----:B------:R-:W-:-:S03]  /*1510*/  FMUL.FTZ R8, R11, 0.5 ;  /* 0x3f0000000b087820 */ /* 0x000fc60000410000 */
[----:B------:R-:W-:-:S04]  /*1520*/  FFMA R2, -R3, R3, R2 ;  /* 0x0000000303027223 */ /* 0x000fc80000000102 */
[----:B------:R-:W-:-:S07]  /*1530*/  FFMA R2, R2, R8, R3 ;  /* 0x0000000802027223 */ /* 0x000fce0000000003 */
.L_x_21:
[----:B------:R-:W-:Y:S05]  /*1540*/  BSYNC.RECONVERGENT B0 ;  /* 0x0000000000007941 */ /* 0x000fea0003800200 */
.L_x_19:
        /* <DEDUP_REMOVED lines=16> */
.L_x_23:
[----:B------:R-:W-:Y:S05]  /*1650*/  BSYNC.RECONVERGENT B2 ;  /* 0x0000000000027941 */ /* 0x000fea0003800200 */
.L_x_22:
[----:B------:R-:W0:Y:S01]  /*1660*/  LDC.64 R2, c[0x0][0x3a0] ;  /* 0x0000e800ff027b82 */ /* 0x000e220000000a00 */
[----:B------:R-:W1:Y:S01]  /*1670*/  LDCU.64 UR6, c[0x0][0x3c0] ;  /* 0x00007800ff0677ac */ /* 0x000e620008000a00 */
[----:B0-----:R-:W-:-:S05]  /*1680*/  IMAD.WIDE R2, R4, 0x4, R2 ;  /* 0x0000000404027825 */ /* 0x001fca00078e0202 */
[----:B------:R-:W2:Y:S01]  /*1690*/  LDG.E R11, desc[UR4][R2.64] ;  /* 0x00000004020b7981 */ /* 0x000ea2000c1e1900 */
[----:B-1----:R-:W-:-:S04]  /*16a0*/  ISETP.NE.U32.AND P0, PT, RZ, UR6, PT ;  /* 0x00000006ff007c0c */ /* 0x002fc8000bf05070 */
[----:B------:R-:W-:Y:S01]  /*16b0*/  ISETP.NE.AND.EX P0, PT, RZ, UR7, PT, P0 ;  /* 0x00000007ff007c0c */ /* 0x000fe2000bf05300 */
[----:B--2---:R-:W-:-:S05]  /*16c0*/  FADD R11, R11, -R8 ;  /* 0x800000080b0b7221 */ /* 0x004fca0000000000 */
[----:B------:R0:W-:Y:S07]  /*16d0*/  STG.E desc[UR4][R2.64], R11 ;  /* 0x0000000b02007986 */ /* 0x0001ee000c101904 */
[----:B------:R-:W-:Y:S05]  /*16e0*/  @!P0 EXIT ;  /* 0x000000000000894d */ /* 0x000fea0003800000 */
[----:B0-----:R-:W0:Y:S01]  /*16f0*/  LDC.64 R10, c[0x0][0x3c8] ;  /* 0x0000f200ff0a7b82 */ /* 0x001e220000000a00 */
[----:B------:R-:W1:Y:S07]  /*1700*/  LDCU UR6, c[0x0][0x404] ;  /* 0x00008080ff0677ac */ /* 0x000e6e0008000800 */
[----:B------:R-:W2:Y:S08]  /*1710*/  LDC.64 R2, c[0x0][0x3d0] ;  /* 0x0000f400ff027b82 */ /* 0x000eb00000000a00 */
[----:B------:R-:W3:Y:S01]  /*1720*/  LDC.64 R12, c[0x0][0x3d8] ;  /* 0x0000f600ff0c7b82 */ /* 0x000ee20000000a00 */
[----:B0-----:R-:W-:-:S05]  /*1730*/  IMAD.WIDE R10, R4, 0x4, R10 ;  /* 0x00000004040a7825 */ /* 0x001fca00078e020a */
[----:B------:R-:W4:Y:S01]  /*1740*/  LDG.E R8, desc[UR4][R10.64] ;  /* 0x000000040a087981 */ /* 0x000f22000c1e1900 */
[----:B--2---:R-:W-:-:S05]  /*1750*/  IMAD.WIDE R2, R4, 0x4, R2 ;  /* 0x0000000404027825 */ /* 0x004fca00078e0202 */
[----:B------:R-:W1:Y:S01]  /*1760*/  LDG.E R0, desc[UR4][R2.64] ;  /* 0x0000000402007981 */ /* 0x000e62000c1e1900 */
[----:B---3--:R-:W-:-:S04]  /*1770*/  IMAD.WIDE R12, R4, 0x4, R12 ;  /* 0x00000004040c7825 */ /* 0x008fc800078e020c */
[----:B----4-:R-:W-:-:S04]  /*1780*/  FMUL R15, R5, R8 ;  /* 0x00000008050f7220 */ /* 0x010fc80000400000 */
[----:B-1----:R-:W-:Y:S01]  /*1790*/  FFMA R15, R0, UR6, R15 ;  /* 0x00000006000f7c23 */ /* 0x002fe2000800000f */
[----:B------:R-:W0:Y:S04]  /*17a0*/  LDCU UR6, c[0x0][0x408] ;  /* 0x00008100ff0677ac */ /* 0x000e280008000800 */
[----:B------:R1:W-:Y:S04]  /*17b0*/  STG.E desc[UR4][R2.64], R15 ;  /* 0x0000000f02007986 */ /* 0x0003e8000c101904 */
[----:B------:R-:W2:Y:S04]  /*17c0*/  LDG.E R17, desc[UR4][R10.64] ;  /* 0x000000040a117981 */ /* 0x000ea8000c1e1900 */
[----:B------:R-:W0:Y:S01]  /*17d0*/  LDG.E R8, desc[UR4][R12.64] ;  /* 0x000000040c087981 */ /* 0x000e22000c1e1900 */
[----:B--2---:R-:W-:-:S04]  /*17e0*/  FMUL R0, R6, R17 ;  /* 0x0000001106007220 */ /* 0x004fc80000400000 */
[----:B------:R-:W-:-:S04]  /*17f0*/  FMUL R17, R17, R0 ;  /* 0x0000000011117220 */ /* 0x000fc80000400000 */
[----:B0-----:R-:W-:-:S05]  /*1800*/  FFMA R8, R8, UR6, R17 ;  /* 0x0000000608087c23 */ /* 0x001fca0008000011 */
        /* <DEDUP_REMOVED lines=12> */
[----:B------:R-:W-:Y:S02]  /*18d0*/  MOV R3, R7 ;  /* 0x0000000700037202 */ /* 0x000fe40000000f00 */
[----:B------:R-:W-:-:S07]  /*18e0*/  MOV R10, 0x1900 ;  /* 0x00001900000a7802 */ /* 0x000fce0000000f00 */
[----:B------:R-:W-:Y:S05]  /*18f0*/  CALL.REL.NOINC `($__internal_1_$__cuda_sm3x_div_rn_noftz_f32_slowpath) ;  /* 0x00000008009c7944 */ /* 0x000fea0003c00000 */
[----:B------:R-:W-:-:S07]  /*1900*/  MOV R11, R12 ;  /* 0x0000000c000b7202 */ /* 0x000fce0000000f00 */
.L_x_25:
[----:B------:R-:W-:Y:S05]  /*1910*/  BSYNC.RECONVERGENT B2 ;  /* 0x0000000000027941 */ /* 0x000fea0003800200 */
.L_x_24:
[----:B------:R-:W0:Y:S01]  /*1920*/  MUFU.RCP R0, R9 ;  /* 0x0000000900007308 */ /* 0x000e220000001000 */
[----:B------:R-:W-:Y:S07]  /*1930*/  BSSY.RECONVERGENT B2, `(.L_x_26) ;  /* 0x000000d000027945 */ /* 0x000fee0003800200 */
        /* <DEDUP_REMOVED lines=12> */
.L_x_27:
[----:B------:R-:W-:Y:S05]  /*1a00*/  BSYNC.RECONVERGENT B2 ;  /* 0x0000000000027941 */ /* 0x000fea0003800200 */
.L_x_26:
        /* <DEDUP_REMOVED lines=11> */
.L_x_29:
[C---:B------:R-:W-:Y:S01]  /*1ac0*/  FMUL.FTZ R3, R13.reuse, R2 ;  /* 0x000000020d037220 */ /* 0x040fe20000410000 */
[----:B------:R-:W-:-:S03]  /*1ad0*/  FMUL.FTZ R8, R13, 0.5 ;  /* 0x3f0000000d087820 */ /* 0x000fc60000410000 */
[----:B------:R-:W-:-:S04]  /*1ae0*/  FFMA R2, -R3, R3, R2 ;  /* 0x0000000303027223 */ /* 0x000fc80000000102 */
[----:B------:R-:W-:-:S07]  /*1af0*/  FFMA R2, R2, R8, R3 ;  /* 0x0000000802027223 */ /* 0x000fce0000000003 */
.L_x_30:
[----:B------:R-:W-:Y:S05]  /*1b00*/  BSYNC.RECONVERGENT B0 ;  /* 0x0000000000007941 */ /* 0x000fea0003800200 */
.L_x_28:
        /* <DEDUP_REMOVED lines=16> */
.L_x_32:
[----:B------:R-:W-:Y:S05]  /*1c10*/  BSYNC.RECONVERGENT B2 ;  /* 0x0000000000027941 */ /* 0x000fea0003800200 */
.L_x_31:
[----:B------:R-:W0:Y:S01]  /*1c20*/  LDC.64 R12, c[0x0][0x3c0] ;  /* 0x0000f000ff0c7b82 */ /* 0x000e220000000a00 */
[----:B------:R-:W1:Y:S07]  /*1c30*/  LDCU UR6, c[0x0][0x404] ;  /* 0x00008080ff0677ac */ /* 0x000e6e0008000800 */
[----:B------:R-:W2:Y:S08]  /*1c40*/  LDC.64 R10, c[0x0][0x3e8] ;  /* 0x0000fa00ff0a7b82 */ /* 0x000eb00000000a00 */
[----:B------:R-:W3:Y:S01]  /*1c50*/  LDC.64 R2, c[0x0][0x3f0] ;  /* 0x0000fc00ff027b82 */ /* 0x000ee20000000a00 */
[----:B0-----:R-:W-:-:S05]  /*1c60*/  IMAD.WIDE R12, R4, 0x4, R12 ;  /* 0x00000004040c7825 */ /* 0x001fca00078e020c */
[----:B------:R-:W4:Y:S01]  /*1c70*/  LDG.E R15, desc[UR4][R12.64] ;  /* 0x000000040c0f7981 */ /* 0x000f22000c1e1900 */
[----:B--2---:R-:W-:-:S04]  /*1c80*/  IMAD.WIDE R10, R4, 0x4, R10 ;  /* 0x00000004040a7825 */ /* 0x004fc800078e020a */
[----:B---3--:R-:W-:-:S04]  /*1c90*/  IMAD.WIDE R2, R4, 0x4, R2 ;  /* 0x0000000404027825 */ /* 0x008fc800078e0202 */
[----:B----4-:R-:W-:Y:S02]  /*1ca0*/  FADD R17, R15, -R8 ;  /* 0x800000080f117221 */ /* 0x010fe40000000000 */
[----:B------:R-:W0:Y:S03]  /*1cb0*/  LDC.64 R14, c[0x0][0x3f8] ;  /* 0x0000fe00ff0e7b82 */ /* 0x000e260000000a00 */
[----:B------:R-:W-:Y:S04]  /*1cc0*/  STG.E desc[UR4][R12.64], R17 ;  /* 0x000000110c007986 */ /* 0x000fe8000c101904 */
[----:B------:R-:W2:Y:S04]  /*1cd0*/  LDG.E R8, desc[UR4][R10.64] ;  /* 0x000000040a087981 */ /* 0x000ea8000c1e1900 */
[----:B------:R-:W1:Y:S01]  /*1ce0*/  LDG.E R0, desc[UR4][R2.64] ;  /* 0x0000000402007981 */ /* 0x000e62000c1e1900 */
[----:B0-----:R-:W-:-:S04]  /*1cf0*/  IMAD.WIDE R14, R4, 0x4, R14 ;  /* 0x00000004040e7825 */ /* 0x001fc800078e020e */
[----:B--2---:R-:W-:-:S04]  /*1d00*/  FMUL R5, R5, R8 ;  /* 0x0000000805057220 */ /* 0x004fc80000400000 */
        /* <DEDUP_REMOVED lines=24> */
.L_x_34:
[----:B------:R-:W-:Y:S05]  /*1e90*/  BSYNC.RECONVERGENT B2 ;  /* 0x0000000000027941 */ /* 0x000fea0003800200 */
.L_x_33:
        /* <DEDUP_REMOVED lines=14> */
.L_x_36:
[----:B------:R-:W-:Y:S05]  /*1f80*/  BSYNC.RECONVERGENT B2 ;  /* 0x0000000000027941 */ /* 0x000fea0003800200 */
.L_x_35:
        /* <DEDUP_REMOVED lines=11> */
.L_x_38:
[C---:B------:R-:W-:Y:S01]  /*2040*/  FMUL.FTZ R3, R7.reuse, R2 ;  /* 0x0000000207037220 */ /* 0x040fe20000410000 */
[----:B------:R-:W-:-:S03]  /*2050*/  FMUL.FTZ R5, R7, 0.5 ;  /* 0x3f00000007057820 */ /* 0x000fc60000410000 */
[----:B------:R-:W-:-:S04]  /*2060*/  FFMA R2, -R3, R3, R2 ;  /* 0x0000000303027223 */ /* 0x000fc80000000102 */
[----:B------:R-:W-:-:S07]  /*2070*/  FFMA R2, R2, R5, R3 ;  /* 0x0000000502027223 */ /* 0x000fce0000000003 */
.L_x_39:
[----:B------:R-:W-:Y:S05]  /*2080*/  BSYNC.RECONVERGENT B0 ;  /* 0x0000000000007941 */ /* 0x000fea0003800200 */
.L_x_37:
        /* <DEDUP_REMOVED lines=16> */
.L_x_41:
[----:B------:R-:W-:Y:S05]  /*2190*/  BSYNC.RECONVERGENT B2 ;  /* 0x0000000000027941 */ /* 0x000fea0003800200 */
.L_x_40:
[----:B------:R-:W0:Y:S02]  /*21a0*/  LDC.64 R2, c[0x0][0x3e0] ;  /* 0x0000f800ff027b82 */ /* 0x000e240000000a00 */
[----:B0-----:R-:W-:-:S05]  /*21b0*/  IMAD.WIDE R4, R4, 0x4, R2 ;  /* 0x0000000404047825 */ /* 0x001fca00078e0202 */
[----:B------:R-:W2:Y:S02]  /*21c0*/  LDG.E R3, desc[UR4][R4.64] ;  /* 0x0000000404037981 */ /* 0x000ea4000c1e1900 */
[----:B--2---:R-:W-:-:S05]  /*21d0*/  FADD R3, R3, -R6 ;  /* 0x8000000603037221 */ /* 0x004fca0000000000 */
[----:B------:R-:W-:Y:S01]  /*21e0*/  STG.E desc[UR4][R4.64], R3 ;  /* 0x0000000304007986 */ /* 0x000fe2000c101904 */
[----:B------:R-:W-:Y:S05]  /*21f0*/  EXIT ;  /* 0x000000000000794d */ /* 0x000fea0003800000 */
        .weak           $__internal_0_$__cuda_sm20_sqrt_rn_f32_slowpath
        .type           $__internal_0_$__cuda_sm20_sqrt_rn_f32_slowpath,@function
        .size           $__internal_0_$__cuda_sm20_sqrt_rn_f32_slowpath,($__internal_1_$__cuda_sm3x_div_rn_noftz_f32_slowpath - $__internal_0_$__cuda_sm20_sqrt_rn_f32_slowpath)
$__internal_0_$__cuda_sm20_sqrt_rn_f32_slowpath:
[----:B------:R-:W-:-:S13]  /*2200*/  LOP3.LUT P0, RZ, R2, 0x7fffffff, RZ, 0xc0, !PT ;  /* 0x7fffffff02ff7812 */ /* 0x000fda000780c0ff */
[----:B------:R-:W-:Y:S01]  /*2210*/  @!P0 MOV R3, R2 ;  /* 0x0000000200038202 */ /* 0x000fe20000000f00 */
[----:B------:R-:W-:Y:S06]  /*2220*/  @!P0 BRA `(.L_x_42) ;  /* 0x0000000000408947 */ /* 0x000fec0003800000 */
[----:B------:R-:W-:-:S13]  /*2230*/  FSETP.GEU.FTZ.AND P0, PT, R2, RZ, PT ;  /* 0x000000ff0200720b */ /* 0x000fda0003f1e000 */
[----:B------:R-:W-:Y:S01]  /*2240*/  @!P0 MOV R3, 0x7fffffff ;  /* 0x7fffffff00038802 */ /* 0x000fe20000000f00 */
[----:B------:R-:W-:Y:S06]  /*2250*/  @!P0 BRA `(.L_x_42) ;  /* 0x0000000000348947 */ /* 0x000fec0003800000 */
[----:B------:R-:W-:-:S13]  /*2260*/  FSETP.GTU.FTZ.AND P0, PT, |R2|, +INF , PT ;  /* 0x7f8000000200780b */ /* 0x000fda0003f1c200 */
[----:B------:R-:W-:Y:S01]  /*2270*/  @P0 FADD.FTZ R3, R2, 1 ;  /* 0x3f80000002030421 */ /* 0x000fe20000010000 */
[----:B------:R-:W-:Y:S06]  /*2280*/  @P0 BRA `(.L_x_42) ;  /* 0x0000000000280947 */ /* 0x000fec0003800000 */
[----:B------:R-:W-:-:S13]  /*2290*/  FSETP.NEU.FTZ.AND P0, PT, |R2|, +INF , PT ;  /* 0x7f8000000200780b */ /* 0x000fda0003f1d200 */
[----:B------:R-:W-:-:S04]  /*22a0*/  @P0 FFMA R8, R2, 1.84467440737095516160e+19, RZ ;  /* 0x5f80000002080823 */ /* 0x000fc800000000ff */
[----:B------:R-:W0:Y:S02]  /*22b0*/  @P0 MUFU.RSQ R3, R8 ;  /* 0x0000000800030308 */ /* 0x000e240000001400 */
[----:B0-----:R-:W-:Y:S01]  /*22c0*/  @P0 FMUL.FTZ R11, R8, R3 ;  /* 0x00000003080b0220 */ /* 0x001fe20000410000 */
[----:B------:R-:W-:Y:S01]  /*22d0*/  @P0 FMUL.FTZ R12, R3, 0.5 ;  /* 0x3f000000030c0820 */ /* 0x000fe20000410000 */
[----:B------:R-:W-:Y:S02]  /*22e0*/  @!P0 MOV R3, R2 ;  /* 0x0000000200038202 */ /* 0x000fe40000000f00 */
[----:B------:R-:W-:-:S04]  /*22f0*/  @P0 FADD.FTZ R10, -R11, -RZ ;  /* 0x800000ff0b0a0221 */ /* 0x000fc80000010100 */
[----:B------:R-:W-:-:S04]  /*2300*/  @P0 FFMA R10, R11, R10, R8 ;  /* 0x0000000a0b0a0223 */ /* 0x000fc80000000008 */
[----:B------:R-:W-:-:S04]  /*2310*/  @P0 FFMA R10, R10, R12, R11 ;  /* 0x0000000c0a0a0223 */ /* 0x000fc8000000000b */
[----:B------:R-:W-:-:S07]  /*2320*/  @P0 FMUL.FTZ R3, R10, 2.3283064365386962891e-10 ;  /* 0x2f8000000a030820 */ /* 0x000fce0000410000 */
.L_x_42:
[----:B------:R-:W-:Y:S01]  /*2330*/  MOV R8, R3 ;  /* 0x0000000300087202 */ /* 0x000fe20000000f00 */
[----:B------:R-:W-:Y:S01]  /*2340*/  HFMA2 R3, -RZ, RZ, 0, 0 ;  /* 0x00000000ff037431 */ /* 0x000fe200000001ff */
[----:B------:R-:W-:-:S04]  /*2350*/  MOV R2, R13 ;  /* 0x0000000d00027202 */ /* 0x000fc80000000f00 */
[----:B------:R-:W-:Y:S05]  /*2360*/  RET.REL.NODEC R2 `(_Z18adam_update_kernelPfS_S_S_S_S_S_S_S_S_S_S_S_S_S_S_ffffiii) ;  /* 0xffffffdc02247950 */ /* 0x000fea0003c3ffff */
        .weak           $__internal_1_$__cuda_sm3x_div_rn_noftz_f32_slowpath
        .type           $__internal_1_$__cuda_sm3x_div_rn_noftz_f32_slowpath,@function
        .size           $__internal_1_$__cuda_sm3x_div_rn_noftz_f32_slowpath,(.L_x_181 - $__internal_1_$__cuda_sm3x_div_rn_noftz_f32_slowpath)
$__internal_1_$__cuda_sm3x_div_rn_noftz_f32_slowpath:
[----:B------:R-:W-:Y:S01]  /*2370*/  SHF.R.U32.HI R12, RZ, 0x17, R3 ;  /* 0x00000017ff0c7819 */ /* 0x000fe20000011603 */
[----:B------:R-:W-:Y:S01]  /*2380*/  BSSY.RECONVERGENT B0, `(.L_x_43) ;  /* 0x0000062000007945 */ /* 0x000fe20003800200 */
[----:B------:R-:W-:Y:S02]  /*2390*/  SHF.R.U32.HI R13, RZ, 0x17, R2 ;  /* 0x00000017ff0d7819 */ /* 0x000fe40000011602 */
[----:B------:R-:W-:Y:S02]  /*23a0*/  LOP3.LUT R12, R12, 0xff, RZ, 0xc0, !PT ;  /* 0x000000ff0c0c7812 */ /* 0x000fe400078ec0ff */
[----:B------:R-:W-:Y:S02]  /*23b0*/  LOP3.LUT R18, R13, 0xff, RZ, 0xc0, !PT ;  /* 0x000000ff0d127812 */ /* 0x000fe400078ec0ff */
[----:B------:R-:W-:Y:S02]  /*23c0*/  IADD3 R15, PT, PT, R12, -0x1, RZ ;  /* 0xffffffff0c0f7810 */ /* 0x000fe40007ffe0ff */
[----:B------:R-:W-:-:S02]  /*23d0*/  IADD3 R14, PT, PT, R18, -0x1, RZ ;  /* 0xffffffff120e7810 */ /* 0x000fc40007ffe0ff */
[----:B------:R-:W-:-:S04]  /*23e0*/  ISETP.GT.U32.AND P0, PT, R15, 0xfd, PT ;  /* 0x000000fd0f00780c */ /* 0x000fc80003f04070 */
[----:B------:R-:W-:-:S13]  /*23f0*/  ISETP.GT.U32.OR P0, PT, R14, 0xfd, P0 ;  /* 0x000000fd0e00780c */ /* 0x000fda0000704470 */
[----:B------:R-:W-:Y:S01]  /*2400*/  @!P0 MOV R13, RZ ;  /* 0x000000ff000d8202 */ /* 0x000fe20000000f00 */
[----:B------:R-:W-:Y:S06]  /*2410*/  @!P0 BRA `(.L_x_44) ;  /* 0x00000000005c8947 */ /* 0x000fec0003800000 */
[----:B------:R-:W-:Y:S02]  /*2420*/  FSETP.GTU.FTZ.AND P0, PT, |R2|, +INF , PT ;  /* 0x7f8000000200780b */ /* 0x000fe40003f1c200 */
[----:B------:R-:W-:-:S04]  /*2430*/  FSETP.GTU.FTZ.AND P1, PT, |R3|, +INF , PT ;  /* 0x7f8000000300780b */ /* 0x000fc80003f3c200 */
[----:B------:R-:W-:-:S13]  /*2440*/  PLOP3.LUT P0, PT, P0, P1, PT, 0xf8, 0x8f ;  /* 0x00000000008f781c */ /* 0x000fda0000703f70 */
[----:B------:R-:W-:Y:S05]  /*2450*/  @P0 BRA `(.L_x_45) ;  /* 0x00000004004c0947 */ /* 0x000fea0003800000 */
[----:B------:R-:W-:-:S13]  /*2460*/  LOP3.LUT P0, RZ, R3, 0x7fffffff, R2, 0xc8, !PT ;  /* 0x7fffffff03ff7812 */ /* 0x000fda000780c802 */
[----:B------:R-:W-:Y:S05]  /*2470*/  @!P0 BRA `(.L_x_46) ;  /* 0x00000004003c8947 */ /* 0x000fea0003800000 */
[C---:B------:R-:W-:Y:S02]  /*2480*/  FSETP.NEU.FTZ.AND P1, PT, |R2|.reuse, +INF , PT ;  /* 0x7f8000000200780b */ /* 0x040fe40003f3d200 */
[----:B------:R-:W-:Y:S02]  /*2490*/  FSETP.NEU.FTZ.AND P2, PT, |R3|, +INF , PT ;  /* 0x7f8000000300780b */ /* 0x000fe40003f5d200 */
[----:B------:R-:W-:-:S11]  /*24a0*/  FSETP.NEU.FTZ.AND P0, PT, |R2|, +INF , PT ;  /* 0x7f8000000200780b */ /* 0x000fd60003f1d200 */
[----:B------:R-:W-:Y:S05]  /*24b0*/  @!P2 BRA !P1, `(.L_x_46) ;  /* 0x00000004002ca947 */ /* 0x000fea0004800000 */
[----:B------:R-:W-:-:S04]  /*24c0*/  LOP3.LUT P1, RZ, R2, 0x7fffffff, RZ, 0xc0, !PT ;  /* 0x7fffffff02ff7812 */ /* 0x000fc8000782c0ff */
[----:B------:R-:W-:-:S13]  /*24d0*/  PLOP3.LUT P1, PT, P2, P1, PT, 0x2f, 0xf2 ;  /* 0x0000000000f2781c */ /* 0x000fda0001722577 */
[----:B------:R-:W-:Y:S05]  /*24e0*/  @P1 BRA `(.L_x_47) ;  /* 0x0000000400181947 */ /* 0x000fea0003800000 */
[----:B------:R-:W-:-:S04]  /*24f0*/  LOP3.LUT P1, RZ, R3, 0x7fffffff, RZ, 0xc0, !PT ;  /* 0x7fffffff03ff7812 */ /* 0x000fc8000782c0ff */
[----:B------:R-:W-:-:S13]  /*2500*/  PLOP3.LUT P0, PT, P0, P1, PT, 0x2f, 0xf2 ;  /* 0x0000000000f2781c */ /* 0x000fda0000702577 */
[----:B------:R-:W-:Y:S05]  /*2510*/  @P0 BRA `(.L_x_48) ;  /* 0x0000000400000947 */ /* 0x000fea0003800000 */
[----:B------:R-:W-:Y:S02]  /*2520*/  ISETP.GE.AND P0, PT, R14, RZ, PT ;  /* 0x000000ff0e00720c */ /* 0x000fe40003f06270 */
[----:B------:R-:W-:-:S11]  /*2530*/  ISETP.GE.AND P1, PT, R15, RZ, PT ;  /* 0x000000ff0f00720c */ /* 0x000fd60003f26270 */
[----:B------:R-:W-:Y:S01]  /*2540*/  @P0 MOV R13, RZ ;  /* 0x000000ff000d0202 */ /* 0x000fe20000000f00 */
[----:B------:R-:W-:Y:S01]  /*2550*/  @!P0 FFMA R2, R2, 1.84467440737095516160e+19, RZ ;  /* 0x5f80000002028823 */ /* 0x000fe200000000ff */
[----:B------:R-:W-:Y:S01]  /*2560*/  @!P0 MOV R13, 0xffffffc0 ;  /* 0xffffffc0000d8802 */ /* 0x000fe20000000f00 */
[----:B------:R-:W-:-:S03]  /*2570*/  @!P1 FFMA R3, R3, 1.84467440737095516160e+19, RZ ;  /* 0x5f80000003039823 */ /* 0x000fc600000000ff */
[----:B------:R-:W-:-:S07]  /*2580*/  @!P1 IADD3 R13, PT, PT, R13, 0x40, RZ ;  /* 0x000000400d0d9810 */ /* 0x000fce0007ffe0ff */
.L_x_44:
[----:B------:R-:W-:Y:S01]  /*2590*/  LEA R14, R12, 0xc0800000, 0x17 ;  /* 0xc08000000c0e7811 */ /* 0x000fe200078eb8ff */
[----:B------:R-:W-:Y:S03]  /*25a0*/  BSSY.RECONVERGENT B1, `(.L_x_49) ;  /* 0x0000036000017945 */ /* 0x000fe60003800200 */
[----:B------:R-:W-:Y:S02]  /*25b0*/  IADD3 R16, PT, PT, -R14, R3, RZ ;  /* 0x000000030e107210 */ /* 0x000fe40007ffe1ff */
[----:B------:R-:W-:Y:S02]  /*25c0*/  IADD3 R3, PT, PT, R18, -0x7f, RZ ;  /* 0xffffff8112037810 */ /* 0x000fe40007ffe0ff */
[----:B------:R-:W0:Y:S01]  /*25d0*/  MUFU.RCP R15, R16 ;  /* 0x00000010000f7308 */ /* 0x000e220000001000 */
[----:B------:R-:W-:Y:S01]  /*25e0*/  FADD.FTZ R17, -R16, -RZ ;  /* 0x800000ff10117221 */ /* 0x000fe20000010100 */
[C---:B------:R-:W-:Y:S01]  /*25f0*/  IADD3 R12, PT, PT, R3.reuse, 0x7f, -R12 ;  /* 0x0000007f030c7810 */ /* 0x040fe20007ffe80c */
[----:B------:R-:W-:-:S03]  /*2600*/  IMAD R2, R3, -0x800000, R2 ;  /* 0xff80000003027824 */ /* 0x000fc600078e0202 */
[----:B------:R-:W-:Y:S01]  /*2610*/  IADD3 R12, PT, PT, R12, R13, RZ ;  /* 0x0000000d0c0c7210 */ /* 0x000fe20007ffe0ff */
[----:B0-----:R-:W-:-:S04]  /*2620*/  FFMA R14, R15, R17, 1 ;  /* 0x3f8000000f0e7423 */ /* 0x001fc80000000011 */
[----:B------:R-:W-:-:S04]  /*2630*/  FFMA R15, R15, R14, R15 ;  /* 0x0000000e0f0f7223 */ /* 0x000fc8000000000f */
[----:B------:R-:W-:-:S04]  /*2640*/  FFMA R14, R2, R15, RZ ;  /* 0x0000000f020e7223 */ /* 0x000fc800000000ff */
[----:B------:R-:W-:-:S04]  /*2650*/  FFMA R18, R17, R14, R2 ;  /* 0x0000000e11127223 */ /* 0x000fc80000000002 */
[----:B------:R-:W-:-:S04]  /*2660*/  FFMA R14, R15, R18, R14 ;  /* 0x000000120f0e7223 */ /* 0x000fc8000000000e */
[----:B------:R-:W-:-:S04]  /*2670*/  FFMA R17, R17, R14, R2 ;  /* 0x0000000e11117223 */ /* 0x000fc80000000002 */
[----:B------:R-:W-:-:S05]  /*2680*/  FFMA R2, R15, R17, R14 ;  /* 0x000000110f027223 */ /* 0x000fca000000000e */
[----:B------:R-:W-:-:S04]  /*2690*/  SHF.R.U32.HI R3, RZ, 0x17, R2 ;  /* 0x00000017ff037819 */ /* 0x000fc80000011602 */
[----:B------:R-:W-:-:S04]  /*26a0*/  LOP3.LUT R3, R3, 0xff, RZ, 0xc0, !PT ;  /* 0x000000ff03037812 */ /* 0x000fc800078ec0ff */
[----:B------:R-:W-:-:S04]  /*26b0*/  IADD3 R16, PT, PT, R3, R12, RZ ;  /* 0x0000000c03107210 */ /* 0x000fc80007ffe0ff */
[----:B------:R-:W-:-:S04]  /*26c0*/  IADD3 R3, PT, PT, R16, -0x1, RZ ;  /* 0xffffffff10037810 */ /* 0x000fc80007ffe0ff */
[----:B------:R-:W-:-:S13]  /*26d0*/  ISETP.GE.U32.AND P0, PT, R3, 0xfe, PT ;  /* 0x000000fe0300780c */ /* 0x000fda0003f06070 */
[----:B------:R-:W-:Y:S05]  /*26e0*/  @!P0 BRA `(.L_x_50) ;  /* 0x0000000000808947 */ /* 0x000fea0003800000 */
[----:B------:R-:W-:-:S13]  /*26f0*/  ISETP.GT.AND P0, PT, R16, 0xfe, PT ;  /* 0x000000fe1000780c */ /* 0x000fda0003f04270 */
[----:B------:R-:W-:Y:S05]  /*2700*/  @P0 BRA `(.L_x_51) ;  /* 0x00000000006c0947 */ /* 0x000fea0003800000 */
[----:B------:R-:W-:-:S13]  /*2710*/  ISETP.GE.AND P0, PT, R16, 0x1, PT ;  /* 0x000000011000780c */ /* 0x000fda0003f06270 */
[----:B------:R-:W-:Y:S05]  /*2720*/  @P0 BRA `(.L_x_52) ;  /* 0x0000000000740947 */ /* 0x000fea0003800000 */
[----:B------:R-:W-:Y:S02]  /*2730*/  ISETP.GE.AND P0, PT, R16, -0x18, PT ;  /* 0xffffffe81000780c */ /* 0x000fe40003f06270 */
[----:B------:R-:W-:-:S11]  /*2740*/  LOP3.LUT R2, R2, 0x80000000, RZ, 0xc0, !PT ;  /* 0x8000000002027812 */ /* 0x000fd600078ec0ff */
[----:B------:R-:W-:Y:S05]  /*2750*/  @!P0 BRA `(.L_x_52) ;  /* 0x0000000000688947 */ /* 0x000fea0003800000 */
[-CC-:B------:R-:W-:Y:S01]  /*2760*/  FFMA.RZ R3, R15, R17.reuse, R14.reuse ;  /* 0x000000110f037223 */ /* 0x180fe2000000c00e */
[C---:B------:R-:W-:Y:S02]  /*2770*/  IADD3 R13, PT, PT, R16.reuse, 0x20, RZ ;  /* 0x00000020100d7810 */ /* 0x040fe40007ffe0ff */
[C---:B------:R-:W-:Y:S02]  /*2780*/  ISETP.NE.AND P2, PT, R16.reuse, RZ, PT ;  /* 0x000000ff1000720c */ /* 0x040fe40003f45270 */
[----:B------:R-:W-:Y:S01]  /*2790*/  LOP3.LUT R12, R3, 0x7fffff, RZ, 0xc0, !PT ;  /* 0x007fffff030c7812 */ /* 0x000fe200078ec0ff */
[CCC-:B------:R-:W-:Y:S01]  /*27a0*/  FFMA.RP R3, R15.reuse, R17.reuse, R14.reuse ;  /* 0x000000110f037223 */ /* 0x1c0fe2000000800e */
[----:B------:R-:W-:Y:S01]  /*27b0*/  FFMA.RM R14, R15, R17, R14 ;  /* 0x000000110f0e7223 */ /* 0x000fe2000000400e */
[----:B------:R-:W-:Y:S02]  /*27c0*/  ISETP.NE.AND P1, PT, R16, RZ, PT ;  /* 0x000000ff1000720c */ /* 0x000fe40003f25270 */
[----:B------:R-:W-:-:S02]  /*27d0*/  LOP3.LUT R12, R12, 0x800000, RZ, 0xfc, !PT ;  /* 0x008000000c0c7812 */ /* 0x000fc400078efcff */
[----:B------:R-:W-:Y:S02]  /*27e0*/  IADD3 R15, PT, PT, -R16, RZ, RZ ;  /* 0x000000ff100f7210 */ /* 0x000fe40007ffe1ff */
[----:B------:R-:W-:Y:S02]  /*27f0*/  SHF.L.U32 R13, R12, R13, RZ ;  /* 0x0000000d0c0d7219 */ /* 0x000fe400000006ff */
[----:B------:R-:W-:Y:S02]  /*2800*/  FSETP.NEU.FTZ.AND P0, PT, R3, R14, PT ;  /* 0x0000000e0300720b */ /* 0x000fe40003f1d000 */
[----:B------:R-:W-:Y:S02]  /*2810*/  SEL R3, R15, RZ, P2 ;  /* 0x000000ff0f037207 */ /* 0x000fe40001000000 */
[----:B------:R-:W-:Y:S02]  /*2820*/  ISETP.NE.AND P1, PT, R13, RZ, P1 ;  /* 0x000000ff0d00720c */ /* 0x000fe40000f25270 */
[----:B------:R-:W-:-:S02]  /*2830*/  SHF.R.U32.HI R3, RZ, R3, R12 ;  /* 0x00000003ff037219 */ /* 0x000fc4000001160c */
[----:B------:R-:W-:Y:S02]  /*2840*/  PLOP3.LUT P0, PT, P0, P1, PT, 0xf8, 0x8f ;  /* 0x00000000008f781c */ /* 0x000fe40000703f70 */
[----:B------:R-:W-:Y:S02]  /*2850*/  SHF.R.U32.HI R13, RZ, 0x1, R3 ;  /* 0x00000001ff0d7819 */ /* 0x000fe40000011603 */
[----:B------:R-:W-:-:S04]  /*2860*/  SEL R12, RZ, 0x1, !P0 ;  /* 0x00000001ff0c7807 */ /* 0x000fc80004000000 */
[----:B------:R-:W-:-:S04]  /*2870*/  LOP3.LUT R12, R12, 0x1, R13, 0xf8, !PT ;  /* 0x000000010c0c7812 */ /* 0x000fc800078ef80d */
[----:B------:R-:W-:-:S04]  /*2880*/  LOP3.LUT R12, R12, R3, RZ, 0xc0, !PT ;  /* 0x000000030c0c7212 */ /* 0x000fc800078ec0ff */
[----:B------:R-:W-:-:S04]  /*2890*/  IADD3 R13, PT, PT, R13, R12, RZ ;  /* 0x0000000c0d0d7210 */ /* 0x000fc80007ffe0ff */
[----:B------:R-:W-:Y:S01]  /*28a0*/  LOP3.LUT R2, R13, R2, RZ, 0xfc, !PT ;  /* 0x000000020d027212 */ /* 0x000fe200078efcff */
[----:B------:R-:W-:Y:S06]  /*28b0*/  BRA `(.L_x_52) ;  /* 0x0000000000107947 */ /* 0x000fec0003800000 */
.L_x_51:
[----:B------:R-:W-:-:S04]  /*28c0*/  LOP3.LUT R2, R2, 0x80000000, RZ, 0xc0, !PT ;  /* 0x8000000002027812 */ /* 0x000fc800078ec0ff */
[----:B------:R-:W-:Y:S01]  /*28d0*/  LOP3.LUT R2, R2, 0x7f800000, RZ, 0xfc, !PT ;  /* 0x7f80000002027812 */ /* 0x000fe200078efcff */
[----:B------:R-:W-:Y:S06]  /*28e0*/  BRA `(.L_x_52) ;  /* 0x0000000000047947 */ /* 0x000fec0003800000 */
.L_x_50:
[----:B------:R-:W-:-:S07]  /*28f0*/  LEA R2, R12, R2, 0x17 ;  /* 0x000000020c027211 */ /* 0x000fce00078eb8ff */
.L_x_52:
[----:B------:R-:W-:Y:S05]  /*2900*/  BSYNC.RECONVERGENT B1 ;  /* 0x0000000000017941 */ /* 0x000fea0003800200 */
.L_x_49:
[----:B------:R-:W-:Y:S05]  /*2910*/  BRA `(.L_x_53) ;  /* 0x0000000000207947 */ /* 0x000fea0003800000 */
.L_x_48:
[----:B------:R-:W-:-:S04]  /*2920*/  LOP3.LUT R2, R3, 0x80000000, R2, 0x48, !PT ;  /* 0x8000000003027812 */ /* 0x000fc800078e4802 */
[----:B------:R-:W-:Y:S01]  /*2930*/  LOP3.LUT R2, R2, 0x7f800000, RZ, 0xfc, !PT ;  /* 0x7f80000002027812 */ /* 0x000fe200078efcff */
[----:B------:R-:W-:Y:S06]  /*2940*/  BRA `(.L_x_53) ;  /* 0x0000000000147947 */ /* 0x000fec0003800000 */
.L_x_47:
[----:B------:R-:W-:Y:S01]  /*2950*/  LOP3.LUT R2, R3, 0x80000000, R2, 0x48, !PT ;  /* 0x8000000003027812 */ /* 0x000fe200078e4802 */
[----:B------:R-:W-:Y:S06]  /*2960*/  BRA `(.L_x_53) ;  /* 0x00000000000c7947 */ /* 0x000fec0003800000 */
.L_x_46:
[----:B------:R-:W0:Y:S01]  /*2970*/  MUFU.RSQ R2, -QNAN ;  /* 0xffc0000000027908 */ /* 0x000e220000001400 */
[----:B------:R-:W-:Y:S05]  /*2980*/  BRA `(.L_x_53) ;  /* 0x0000000000047947 */ /* 0x000fea0003800000 */
.L_x_45:
[----:B------:R-:W-:-:S07]  /*2990*/  FADD.FTZ R2, R2, R3 ;  /* 0x0000000302027221 */ /* 0x000fce0000010000 */
.L_x_53:
[----:B------:R-:W-:Y:S05]  /*29a0*/  BSYNC.RECONVERGENT B0 ;  /* 0x0000000000007941 */ /* 0x000fea0003800200 */
.L_x_43:
[----:B------:R-:W-:Y:S01]  /*29b0*/  HFMA2 R3, -RZ, RZ, 0, 0 ;  /* 0x00000000ff037431 */ /* 0x000fe200000001ff */
[----:B0-----:R-:W-:Y:S02]  /*29c0*/  MOV R12, R2 ;  /* 0x00000002000c7202 */ /* 0x001fe40000000f00 */
[----:B------:R-:W-:-:S04]  /*29d0*/  MOV R2, R10 ;  /* 0x0000000a00027202 */ /* 0x000fc80000000f00 */
[----:B------:R-:W-:Y:S05]  /*29e0*/  RET.REL.NODEC R2 `(_Z18adam_update_kernelPfS_S_S_S_S_S_S_S_S_S_S_S_S_S_S_ffffiii) ;  /* 0xffffffd402847950 */ /* 0x000fea0003c3ffff */
.L_x_54:
[----:B------:R-:W-:-:S00]  /*29f0*/  BRA `(.L_x_54) ;  /* 0xfffffffc00fc7947 */ /* 0x000fc0000383ffff */
[----:B------:R-:W-:-:S00]  /*2a00*/  NOP ;  /* 0x0000000000007918 */ /* 0x000fc00000000000 */
[----:B------:R-:W-:-:S00]  /*2a10*/  NOP ;  /* 0x0000000000007918 */ /* 0x000fc00000000000 */
[----:B------:R-:W-:-:S00]  /*2a20*/  NOP ;  /* 0x0000000000007918 */ /* 0x000fc00000000000 */
[----:B------:R-:W-:-:S00]  /*2a30*/  NOP ;  /* 0x0000000000007918 */ /* 0x000fc00000000000 */
[----:B------:R-:W-:-:S00]  /*2a40*/  NOP ;  /* 0x0000000000007918 */ /* 0x000fc00000000000 */
[----:B------:R-:W-:-:S00]  /*2a50*/  NOP ;  /* 0x0000000000007918 */ /* 0x000fc00000000000 */
[----:B------:R-:W-:-:S00]  /*2a60*/  NOP ;  /* 0x0000000000007918 */ /* 0x000fc00000000000 */
[----:B------:R-:W-:-:S00]  /*2a70*/  NOP ;  /* 0x0000000000007918 */ /* 0x000fc00000000000 */
.L_x_181:


//--------------------- .text._Z28apply_bn_backprop_correctionPfS_S_S_S_S_fii --------------------------
	.section	.text._Z28apply_bn_backprop_correctionPfS_S_S_S_S_fii,"ax",@progbits
	.align	128
        .global         _Z28apply_bn_backprop_correctionPfS_S_S_S_S_fii
        .type           _Z28apply_bn_backprop_correctionPfS_S_S_S_S_fii,@function
        .size           _Z28apply_bn_backprop_correctionPfS_S_S_S_S_fii,(.L_x_183 - _Z28apply_bn_backprop_correctionPfS_S_S_S_S_fii)
        .other          _Z28apply_bn_backprop_correctionPfS_S_S_S_S_fii,@"STO_CUDA_ENTRY STV_DEFAULT"
_Z28apply_bn_backprop_correctionPfS_S_S_S_S_fii:
.text._Z28apply_bn_backprop_correctionPfS_S_S_S_S_fii:
[----:B------:R-:W-:Y:S01]  /*0000*/  LDC R1, c[0x0][0x37c] ;  /* 0x0000df00ff017b82 */ /* 0x000fe20000000800 */
[----:B------:R-:W0:Y:S07]  /*0010*/  S2R R3, SR_TID.X ;  /* 0x0000000000037919 */ /* 0x000e2e0000002100 */
[----:B------:R-:W0:Y:S01]  /*0020*/  S2UR UR4, SR_CTAID.X ;  /* 0x00000000000479c3 */ /* 0x000e220000002500 */
[----:B------:R-:W1:Y:S07]  /*0030*/  LDCU UR5, c[0x0][0x3b4] ;  /* 0x00007680ff0577ac */ /* 0x000e6e0008000800 */
[----:B------:R-:W0:Y:S08]  /*0040*/  LDC R2, c[0x0][0x360] ;  /* 0x0000d800ff027b82 */ /* 0x000e300000000800 */
[----:B------:R-:W1:Y:S01]  /*0050*/  LDC R8, c[0x0][0x3b8] ;  /* 0x0000ee00ff087b82 */ /* 0x000e620000000800 */
[----:B0-----:R-:W-:-:S02]  /*0060*/  IMAD R2, R2, UR4, R3 ;  /* 0x0000000402027c24 */ /* 0x001fc4000f8e0203 */
[----:B-1----:R-:W-:-:S05]  /*0070*/  IMAD R3, R8, UR5, RZ ;  /* 0x0000000508037c24 */ /* 0x002fca000f8e02ff */
[----:B------:R-:W-:-:S13]  /*0080*/  ISETP.GE.AND P0, PT, R2, R3, PT ;  /* 0x000000030200720c */ /* 0x000fda0003f06270 */
[----:B------:R-:W-:Y:S05]  /*0090*/  @P0 EXIT ;  /* 0x000000000000094d */ /* 0x000fea0003800000 */
[----:B------:R-:W-:Y:S01]  /*00a0*/  IABS R3, R8 ;  /* 0x0000000800037213 */ /* 0x000fe20000000000 */
[----:B------:R-:W0:Y:S01]  /*00b0*/  LDCU.64 UR4, c[0x0][0x358] ;  /* 0x00006b00ff0477ac */ /* 0x000e220008000a00 */
[----:B------:R-:W-:Y:S02]  /*00c0*/  ISETP.GE.AND P2, PT, R2, RZ, PT ;  /* 0x000000ff0200720c */ /* 0x000fe40003f46270 */
[----:B------:R-:W1:Y:S01]  /*00d0*/  I2F.RP R0, R3 ;  /* 0x0000000300007306 */ /* 0x000e620000209400 */
[----:B------:R-:W2:Y:S07]  /*00e0*/  LDCU UR6, c[0x0][0x3b0] ;  /* 0x00007600ff0677ac */ /* 0x000eae0008000800 */
[----:B-1----:R-:W1:Y:S02]  /*00f0*/  MUFU.RCP R0, R0 ;  /* 0x0000000000007308 */ /* 0x002e640000001000 */
[----:B-1----:R-:W-:-:S06]  /*0100*/  VIADD R4, R0, 0xffffffe ;  /* 0x0ffffffe00047836 */ /* 0x002fcc0000000000 */
[----:B------:R1:W3:Y:S02]  /*0110*/  F2I.FTZ.U32.TRUNC.NTZ R5, R4 ;  /* 0x0000000400057305 */ /* 0x0002e4000021f000 */
[----:B-1----:R-:W-:Y:S02]  /*0120*/  HFMA2 R4, -RZ, RZ, 0, 0 ;  /* 0x00000000ff047431 */ /* 0x002fe400000001ff */
[----:B---3--:R-:W-:-:S04]  /*0130*/  IMAD.MOV R6, RZ, RZ, -R5 ;  /* 0x000000ffff067224 */ /* 0x008fc800078e0a05 */
[----:B------:R-:W-:Y:S01]  /*0140*/  IMAD R7, R6, R3, RZ ;  /* 0x0000000306077224 */ /* 0x000fe200078e02ff */
[----:B------:R-:W-:-:S03]  /*0150*/  IABS R6, R2 ;  /* 0x0000000200067213 */ /* 0x000fc60000000000 */
[----:B------:R-:W-:-:S06]  /*0160*/  IMAD.HI.U32 R5, R5, R7, R4 ;  /* 0x0000000705057227 */ /* 0x000fcc00078e0004 */
[----:B------:R-:W-:-:S04]  /*0170*/  IMAD.HI.U32 R5, R5, R6, RZ ;  /* 0x0000000605057227 */ /* 0x000fc800078e00ff */
[----:B------:R-:W-:-:S04]  /*0180*/  IMAD.MOV R5, RZ, RZ, -R5 ;  /* 0x000000ffff057224 */ /* 0x000fc800078e0a05 */
[C---:B------:R-:W-:Y:S02]  /*0190*/  IMAD R4, R3.reuse, R5, R6 ;  /* 0x0000000503047224 */ /* 0x040fe400078e0206 */
[----:B------:R-:W1:Y:S03]  /*01a0*/  LDC.64 R6, c[0x0][0x3a8] ;  /* 0x0000ea00ff067b82 */ /* 0x000e660000000a00 */
[----:B------:R-:W-:-:S13]  /*01b0*/  ISETP.GT.U32.AND P0, PT, R3, R4, PT ;  /* 0x000000040300720c */ /* 0x000fda0003f04070 */
[----:B------:R-:W-:Y:S01]  /*01c0*/  @!P0 IMAD.IADD R4, R4, 0x1, -R3 ;  /* 0x0000000104048824 */ /* 0x000fe200078e0a03 */
[----:B------:R-:W-:-:S04]  /*01d0*/  ISETP.NE.AND P0, PT, R8, RZ, PT ;  /* 0x000000ff0800720c */ /* 0x000fc80003f05270 */
[----:B------:R-:W-:-:S13]  /*01e0*/  ISETP.GT.U32.AND P1, PT, R3, R4, PT ;  /* 0x000000040300720c */ /* 0x000fda0003f24070 */
[----:B------:R-:W-:-:S05]  /*01f0*/  @!P1 IADD3 R4, PT, PT, R4, -R3, RZ ;  /* 0x8000000304049210 */ /* 0x000fca0007ffe0ff */
[----:B------:R-:W-:Y:S01]  /*0200*/  @!P2 IMAD.MOV R4, RZ, RZ, -R4 ;  /* 0x000000ffff04a224 */ /* 0x000fe200078e0a04 */
[----:B------:R-:W-:-:S05]  /*0210*/  @!P0 LOP3.LUT R4, RZ, R8, RZ, 0x33, !PT ;  /* 0x00000008ff048212 */ /* 0x000fca00078e33ff */
[----:B-1----:R-:W-:-:S06]  /*0220*/  IMAD.WIDE R6, R4, 0x4, R6 ;  /* 0x0000000404067825 */ /* 0x002fcc00078e0206 */
[----:B0-----:R-:W2:Y:S01]  /*0230*/  LDG.E R6, desc[UR4][R6.64] ;  /* 0x0000000406067981 */ /* 0x001ea2000c1e1900 */
[----:B------:R-:W-:Y:S01]  /*0240*/  BSSY.RECONVERGENT B0, `(.L_x_55) ;  /* 0x000000d000007945 */ /* 0x000fe20003800200 */
[----:B--2---:R-:W-:-:S04]  /*0250*/  FADD R8, R6, UR6 ;  /* 0x0000000606087e21 */ /* 0x004fc80008000000 */
[----:B------:R-:W-:Y:S01]  /*0260*/  VIADD R0, R8, 0xf3000000 ;  /* 0xf300000008007836 */ /* 0x000fe20000000000 */
[----:B------:R0:W1:Y:S04]  /*0270*/  MUFU.RSQ R5, R8 ;  /* 0x0000000800057308 */ /* 0x0000680000001400 */
[----:B------:R-:W-:-:S13]  /*0280*/  ISETP.GT.U32.AND P0, PT, R0, 0x727fffff, PT ;  /* 0x727fffff0000780c */ /* 0x000fda0003f04070 */
[----:B01----:R-:W-:Y:S05]  /*0290*/  @!P0 BRA `(.L_x_56) ;  /* 0x00000000000c8947 */ /* 0x003fea0003800000 */
[----:B------:R-:W-:-:S07]  /*02a0*/  MOV R9, 0x2c0 ;  /* 0x000002c000097802 */ /* 0x000fce0000000f00 */
[----:B------:R-:W-:Y:S05]  /*02b0*/  CALL.REL.NOINC `($__internal_2_$__cuda_sm20_sqrt_rn_f32_slowpath) ;  /* 0x0000000000d47944 */ /* 0x000fea0003c00000 */
[----:B------:R-:W-:Y:S05]  /*02c0*/  BRA `(.L_x_57) ;  /* 0x0000000000107947 */ /* 0x000fea0003800000 */
.L_x_56:
[----:B------:R-:W-:Y:S01]  /*02d0*/  FMUL.FTZ R3, R8, R5 ;  /* 0x0000000508037220 */ /* 0x000fe20000410000 */
[----:B------:R-:W-:-:S03]  /*02e0*/  FMUL.FTZ R5, R5, 0.5 ;  /* 0x3f00000005057820 */ /* 0x000fc60000410000 */
[----:B------:R-:W-:-:S04]  /*02f0*/  FFMA R0, -R3, R3, R8 ;  /* 0x0000000303007223 */ /* 0x000fc80000000108 */
[----:B------:R-:W-:-:S07]  /*0300*/  FFMA R3, R0, R5, R3 ;  /* 0x0000000500037223 */ /* 0x000fce0000000003 */
.L_x_57:
[----:B------:R-:W-:Y:S05]  /*0310*/  BSYNC.RECONVERGENT B0 ;  /* 0x0000000000007941 */ /* 0x000fea0003800200 */
.L_x_55:
[----:B------:R-:W0:Y:S08]  /*0320*/  LDC.64 R6, c[0x0][0x390] ;  /* 0x0000e400ff067b82 */ /* 0x000e300000000a00 */
[----:B------:R-:W1:Y:S01]  /*0330*/  LDC.64 R8, c[0x0][0x3a0] ;  /* 0x0000e800ff087b82 */ /* 0x000e620000000a00 */
[----:B0-----:R-:W-:-:S06]  /*0340*/  IMAD.WIDE R6, R4, 0x4, R6 ;  /* 0x0000000404067825 */ /* 0x001fcc00078e0206 */
[----:B------:R-:W2:Y:S01]  /*0350*/  LDG.E R6, desc[UR4][R6.64] ;  /* 0x0000000406067981 */ /* 0x000ea2000c1e1900 */
[----:B-1----:R-:W-:-:S06]  /*0360*/  IMAD.WIDE R8, R4, 0x4, R8 ;  /* 0x0000000404087825 */ /* 0x002fcc00078e0208 */
[----:B------:R-:W2:Y:S01]  /*0370*/  LDG.E R9, desc[UR4][R8.64] ;  /* 0x0000000408097981 */ /* 0x000ea2000c1e1900 */
[----:B------:R-:W0:Y:S01]  /*0380*/  MUFU.RCP R10, R3 ;  /* 0x00000003000a7308 */ /* 0x000e220000001000 */
[----:B------:R-:W-:Y:S01]  /*0390*/  BSSY.RECONVERGENT B0, `(.L_x_58) ;  /* 0x000000c000007945 */ /* 0x000fe20003800200 */
[----:B0-----:R-:W-:-:S04]  /*03a0*/  FFMA R5, R10, -R3, 1 ;  /* 0x3f8000000a057423 */ /* 0x001fc80000000803 */
[----:B------:R-:W-:Y:S01]  /*03b0*/  FFMA R5, R10, R5, R10 ;  /* 0x000000050a057223 */ /* 0x000fe2000000000a */
[----:B--2---:R-:W-:-:S04]  /*03c0*/  FMUL R0, R6, R9 ;  /* 0x0000000906007220 */ /* 0x004fc80000400000 */
[----:B------:R-:W0:Y:S01]  /*03d0*/  FCHK P0, R0, R3 ;  /* 0x0000000300007302 */ /* 0x000e220000000000 */
[----:B------:R-:W-:-:S04]  /*03e0*/  FFMA R10, R0, R5, RZ ;  /* 0x00000005000a7223 */ /* 0x000fc800000000ff */
[----:B------:R-:W-:-:S04]  /*03f0*/  FFMA R11, R10, -R3, R0 ;  /* 0x800000030a0b7223 */ /* 0x000fc80000000000 */
[----:B------:R-:W-:Y:S01]  /*0400*/  FFMA R5, R5, R11, R10 ;  /* 0x0000000b05057223 */ /* 0x000fe2000000000a */
[----:B0-----:R-:W-:Y:S06]  /*0410*/  @!P0 BRA `(.L_x_59) ;  /* 0x00000000000c8947 */ /* 0x001fec0003800000 */
[----:B------:R-:W-:-:S07]  /*0420*/  MOV R8, 0x440 ;  /* 0x0000044000087802 */ /* 0x000fce0000000f00 */
[----:B------:R-:W-:Y:S05]  /*0430*/  CALL.REL.NOINC `($__internal_3_$__cuda_sm3x_div_rn_noftz_f32_slowpath) ;  /* 0x0000000000d07944 */ /* 0x000fea0003c00000 */
[----:B------:R-:W-:-:S07]  /*0440*/  MOV R5, R0 ;  /* 0x0000000000057202 */ /* 0x000fce0000000f00 */
.L_x_59:
[----:B------:R-:W-:Y:S05]  /*0450*/  BSYNC.RECONVERGENT B0 ;  /* 0x0000000000007941 */ /* 0x000fea0003800200 */
.L_x_58:
[----:B------:R-:W0:Y:S02]  /*0460*/  LDC.64 R8, c[0x0][0x398] ;  /* 0x0000e600ff087b82 */ /* 0x000e240000000a00 */
[----:B0-----:R-:W-:-:S06]  /*0470*/  IMAD.WIDE R8, R4, 0x4, R8 ;  /* 0x0000000404087825 */ /* 0x001fcc00078e0208 */
        /* <DEDUP_REMOVED lines=11> */
[----:B------:R-:W-:Y:S01]  /*0530*/  IMAD.MOV.U32 R0, RZ, RZ, R11 ;  /* 0x000000ffff007224 */ /* 0x000fe200078e000b */
[----:B------:R-:W-:-:S07]  /*0540*/  MOV R8, 0x560 ;  /* 0x0000056000087802 */ /* 0x000fce0000000f00 */
[----:B------:R-:W-:Y:S05]  /*0550*/  CALL.REL.NOINC `($__internal_3_$__cuda_sm3x_div_rn_noftz_f32_slowpath) ;  /* 0x0000000000887944 */ /* 0x000fea0003c00000 */
.L_x_61:
[----:B------:R-:W-:Y:S05]  /*0560*/  BSYNC.RECONVERGENT B0 ;  /* 0x0000000000007941 */ /* 0x000fea0003800200 */
.L_x_60:
[----:B------:R-:W0:Y:S08]  /*0570*/  LDC.64 R6, c[0x0][0x388] ;  /* 0x0000e200ff067b82 */ /* 0x000e300000000a00 */
[----:B------:R-:W1:Y:S01]  /*0580*/  LDC.64 R8, c[0x0][0x380] ;  /* 0x0000e000ff087b82 */ /* 0x000e620000000a00 */
[----:B0-----:R-:W-:-:S06]  /*0590*/  IMAD.WIDE R6, R2, 0x4, R6 ;  /* 0x0000000402067825 */ /* 0x001fcc00078e0206 */
[----:B------:R-:W2:Y:S01]  /*05a0*/  LDG.E R6, desc[UR4][R6.64] ;  /* 0x0000000406067981 */ /* 0x000ea2000c1e1900 */
[----:B-1----:R-:W-:-:S05]  /*05b0*/  IMAD.WIDE R2, R2, 0x4, R8 ;  /* 0x0000000402027825 */ /* 0x002fca00078e0208 */
[----:B------:R-:W3:Y:S01]  /*05c0*/  LDG.E R9, desc[UR4][R2.64] ;  /* 0x0000000402097981 */ /* 0x000ee2000c1e1900 */
[----:B--2---:R-:W-:-:S04]  /*05d0*/  FFMA R0, R6, R0, R5 ;  /* 0x0000000006007223 */ /* 0x004fc80000000005 */
[----:B---3--:R-:W-:-:S05]  /*05e0*/  FADD R9, -R0, R9 ;  /* 0x0000000900097221 */ /* 0x008fca0000000100 */
[----:B------:R-:W-:Y:S01]  /*05f0*/  STG.E desc[UR4][R2.64], R9 ;  /* 0x0000000902007986 */ /* 0x000fe2000c101904 */
[----:B------:R-:W-:Y:S05]  /*0600*/  EXIT ;  /* 0x000000000000794d */ /* 0x000fea0003800000 */
        .weak           $__internal_2_$__cuda_sm20_sqrt_rn_f32_slowpath
        .type           $__internal_2_$__cuda_sm20_sqrt_rn_f32_slowpath,@function
        .size           $__internal_2_$__cuda_sm20_sqrt_rn_f32_slowpath,($__internal_3_$__cuda_sm3x_div_rn_noftz_f32_slowpath - $__internal_2_$__cuda_sm20_sqrt_rn_f32_slowpath)
$__internal_2_$__cuda_sm20_sqrt_rn_f32_slowpath:
[----:B------:R-:W-:-:S13]  /*0610*/  LOP3.LUT P0, RZ, R8, 0x7fffffff, RZ, 0xc0, !PT ;  /* 0x7fffffff08ff7812 */ /* 0x000fda000780c0ff */
[----:B------:R-:W-:Y:S01]  /*0620*/  @!P0 IMAD.MOV.U32 R3, RZ, RZ, R8 ;  /* 0x000000ffff038224 */ /* 0x000fe200078e0008 */
[----:B------:R-:W-:Y:S06]  /*0630*/  @!P0 BRA `(.L_x_62) ;  /* 0x0000000000448947 */ /* 0x000fec0003800000 */
[----:B------:R-:W-:Y:S02]  /*0640*/  FSETP.GEU.FTZ.AND P0, PT, R8, RZ, PT ;  /* 0x000000ff0800720b */ /* 0x000fe40003f1e000 */
[----:B------:R-:W-:-:S11]  /*0650*/  MOV R0, R8 ;  /* 0x0000000800007202 */ /* 0x000fd60000000f00 */
[----:B------:R-:W-:Y:S01]  /*0660*/  @!P0 IMAD.MOV.U32 R3, RZ, RZ, 0x7fffffff ;  /* 0x7fffffffff038424 */ /* 0x000fe200078e00ff */
        /* <DEDUP_REMOVED lines=8> */
[----:B------:R-:W-:-:S03]  /*06f0*/  @P0 FMUL.FTZ R6, R6, 0.5 ;  /* 0x3f00000006060820 */ /* 0x000fc60000410000 */
[----:B------:R-:W-:-:S04]  /*0700*/  @P0 FADD.FTZ R3, -R8, -RZ ;  /* 0x800000ff08030221 */ /* 0x000fc80000010100 */
[----:B------:R-:W-:Y:S01]  /*0710*/  @P0 FFMA R7, R8, R3, R5 ;  /* 0x0000000308070223 */ /* 0x000fe20000000005 */
[----:B------:R-:W-:-:S03]  /*0720*/  @!P0 IMAD.MOV.U32 R3, RZ, RZ, R0 ;  /* 0x000000ffff038224 */ /* 0x000fc600078e0000 */
[----:B------:R-:W-:-:S04]  /*0730*/  @P0 FFMA R6, R7, R6, R8 ;  /* 0x0000000607060223 */ /* 0x000fc80000000008 */
[----:B------:R-:W-:-:S07]  /*0740*/  @P0 FMUL.FTZ R3, R6, 2.3283064365386962891e-10 ;  /* 0x2f80000006030820 */ /* 0x000fce0000410000 */
.L_x_62:
[----:B------:R-:W-:Y:S01]  /*0750*/  MOV R6, R9 ;  /* 0x0000000900067202 */ /* 0x000fe20000000f00 */
[----:B------:R-:W-:-:S04]  /*0760*/  IMAD.MOV.U32 R7, RZ, RZ, 0x0 ;  /* 0x00000000ff077424 */ /* 0x000fc800078e00ff */
[----:B------:R-:W-:Y:S05]  /*0770*/  RET.REL.NODEC R6 `(_Z28apply_bn_backprop_correctionPfS_S_S_S_S_fii) ;  /* 0xfffffff806207950 */ /* 0x000fea0003c3ffff */
        .weak           $__internal_3_$__cuda_sm3x_div_rn_noftz_f32_slowpath
        .type           $__internal_3_$__cuda_sm3x_div_rn_noftz_f32_slowpath,@function
        .size           $__internal_3_$__cuda_sm3x_div_rn_noftz_f32_slowpath,(.L_x_183 - $__internal_3_$__cuda_sm3x_div_rn_noftz_f32_slowpath)
$__internal_3_$__cuda_sm3x_div_rn_noftz_f32_slowpath:
[--C-:B------:R-:W-:Y:S01]  /*0780*/  SHF.R.U32.HI R9, RZ, 0x17, R3.reuse ;  /* 0x00000017ff097819 */ /* 0x100fe20000011603 */
[----:B------:R-:W-:Y:S01]  /*0790*/  BSSY.RECONVERGENT B1, `(.L_x_63) ;  /* 0x0000063000017945 */ /* 0x000fe20003800200 */
[----:B------:R-:W-:Y:S02]  /*07a0*/  SHF.R.U32.HI R7, RZ, 0x17, R0 ;  /* 0x00000017ff077819 */ /* 0x000fe40000011600 */
[----:B------:R-:W-:Y:S01]  /*07b0*/  LOP3.LUT R14, R9, 0xff, RZ, 0xc0, !PT ;  /* 0x000000ff090e7812 */ /* 0x000fe200078ec0ff */
[----:B------:R-:W-:Y:S01]  /*07c0*/  IMAD.MOV.U32 R9, RZ, RZ, R3 ;  /* 0x000000ffff097224 */ /* 0x000fe200078e0003 */
[----:B------:R-:W-:-:S03]  /*07d0*/  LOP3.LUT R12, R7, 0xff, RZ, 0xc0, !PT ;  /* 0x000000ff070c7812 */ /* 0x000fc600078ec0ff */
[----:B------:R-:W-:Y:S01]  /*07e0*/  VIADD R11, R14, 0xffffffff ;  /* 0xffffffff0e0b7836 */ /* 0x000fe20000000000 */
[----:B------:R-:W-:-:S04]  /*07f0*/  IADD3 R10, PT, PT, R12, -0x1, RZ ;  /* 0xffffffff0c0a7810 */ /* 0x000fc80007ffe0ff */
[----:B------:R-:W-:-:S04]  /*0800*/  ISETP.GT.U32.AND P0, PT, R11, 0xfd, PT ;  /* 0x000000fd0b00780c */ /* 0x000fc80003f04070 */
[----:B------:R-:W-:-:S13]  /*0810*/  ISETP.GT.U32.OR P0, PT, R10, 0xfd, P0 ;  /* 0x000000fd0a00780c */ /* 0x000fda0000704470 */
[----:B------:R-:W-:Y:S01]  /*0820*/  @!P0 IMAD.MOV.U32 R7, RZ, RZ, RZ ;  /* 0x000000ffff078224 */ /* 0x000fe200078e00ff */
        /* <DEDUP_REMOVED lines=20> */
[----:B------:R-:W-:Y:S02]  /*0970*/  @!P0 IMAD.MOV.U32 R7, RZ, RZ, -0x40 ;  /* 0xffffffc0ff078424 */ /* 0x000fe400078e00ff */
[----:B------:R-:W-:Y:S01]  /*0980*/  @!P0 FFMA R0, R0, 1.84467440737095516160e+19, RZ ;  /* 0x5f80000000008823 */ /* 0x000fe200000000ff */
[----:B------:R-:W-:Y:S02]  /*0990*/  @!P1 FFMA R9, R3, 1.84467440737095516160e+19, RZ ;  /* 0x5f80000003099823 */ /* 0x000fe400000000ff */
[----:B------:R-:W-:-:S07]  /*09a0*/  @!P1 IADD3 R7, PT, PT, R7, 0x40, RZ ;  /* 0x0000004007079810 */ /* 0x000fce0007ffe0ff */
.L_x_64:
[----:B------:R-:W-:Y:S01]  /*09b0*/  LEA R10, R14, 0xc0800000, 0x17 ;  /* 0xc08000000e0a7811 */ /* 0x000fe200078eb8ff */
[----:B------:R-:W-:Y:S04]  /*09c0*/  BSSY.RECONVERGENT B2, `(.L_x_69) ;  /* 0x0000036000027945 */ /* 0x000fe80003800200 */
[----:B------:R-:W-:Y:S01]  /*09d0*/  IMAD.IADD R10, R9, 0x1, -R10 ;  /* 0x00000001090a7824 */ /* 0x000fe200078e0a0a */
[----:B------:R-:W-:-:S03]  /*09e0*/  IADD3 R9, PT, PT, R12, -0x7f, RZ ;  /* 0xffffff810c097810 */ /* 0x000fc60007ffe0ff */
[----:B------:R0:W1:Y:S01]  /*09f0*/  MUFU.RCP R11, R10 ;  /* 0x0000000a000b7308 */ /* 0x0000620000001000 */
[----:B------:R-:W-:Y:S01]  /*0a00*/  FADD.FTZ R13, -R10, -RZ ;  /* 0x800000ff0a0d7221 */ /* 0x000fe20000010100 */
[C---:B------:R-:W-:Y:S01]  /*0a10*/  IMAD R0, R9.reuse, -0x800000, R0 ;  /* 0xff80000009007824 */ /* 0x040fe200078e0200 */
[----:B0-----:R-:W-:-:S05]  /*0a20*/  IADD3 R10, PT, PT, R9, 0x7f, -R14 ;  /* 0x0000007f090a7810 */ /* 0x001fca0007ffe80e */
[----:B------:R-:W-:Y:S02]  /*0a30*/  IMAD.IADD R10, R10, 0x1, R7 ;  /* 0x000000010a0a7824 */ /* 0x000fe400078e0207 */
[----:B-1----:R-:W-:-:S04]  /*0a40*/  FFMA R12, R11, R13, 1 ;  /* 0x3f8000000b0c7423 */ /* 0x002fc8000000000d */
        /* <DEDUP_REMOVED lines=8> */
[----:B------:R-:W-:-:S05]  /*0ad0*/  IADD3 R13, PT, PT, R9, R10, RZ ;  /* 0x0000000a090d7210 */ /* 0x000fca0007ffe0ff */
[----:B------:R-:W-:-:S05]  /*0ae0*/  VIADD R7, R13, 0xffffffff ;  /* 0xffffffff0d077836 */ /* 0x000fca0000000000 */
        /* <DEDUP_REMOVED lines=9> */
[CCC-:B------:R-:W-:Y:S01]  /*0b80*/  FFMA.RZ R7, R16.reuse, R12.reuse, R11.reuse ;  /* 0x0000000c10077223 */ /* 0x1c0fe2000000c00b */
[CCC-:B------:R-:W-:Y:S01]  /*0b90*/  FFMA.RM R10, R16.reuse, R12.reuse, R11.reuse ;  /* 0x0000000c100a7223 */ /* 0x1c0fe2000000400b */
[C---:B------:R-:W-:Y:S02]  /*0ba0*/  ISETP.NE.AND P2, PT, R13.reuse, RZ, PT ;  /* 0x000000ff0d00720c */ /* 0x040fe40003f45270 */
[----:B------:R-:W-:Y:S02]  /*0bb0*/  ISETP.NE.AND P1, PT, R13, RZ, PT ;  /* 0x000000ff0d00720c */ /* 0x000fe40003f25270 */
[----:B------:R-:W-:Y:S01]  /*0bc0*/  LOP3.LUT R9, R7, 0x7fffff, RZ, 0xc0, !PT ;  /* 0x007fffff07097812 */ /* 0x000fe200078ec0ff */
[----:B------:R-:W-:Y:S01]  /*0bd0*/  FFMA.RP R7, R16, R12, R11 ;  /* 0x0000000c10077223 */ /* 0x000fe2000000800b */
[----:B------:R-:W-:Y:S01]  /*0be0*/  IADD3 R12, PT, PT, R13, 0x20, RZ ;  /* 0x000000200d0c7810 */ /* 0x000fe20007ffe0ff */
[----:B------:R-:W-:Y:S01]  /*0bf0*/  IMAD.MOV R11, RZ, RZ, -R13 ;  /* 0x000000ffff0b7224 */ /* 0x000fe200078e0a0d */
[----:B------:R-:W-:-:S02]  /*0c00*/  LOP3.LUT R9, R9, 0x800000, RZ, 0xfc, !PT ;  /* 0x0080000009097812 */ /* 0x000fc400078efcff */
[----:B------:R-:W-:Y:S02]  /*0c10*/  FSETP.NEU.FTZ.AND P0, PT, R7, R10, PT ;  /* 0x0000000a0700720b */ /* 0x000fe40003f1d000 */
[----:B------:R-:W-:Y:S02]  /*0c20*/  SHF.L.U32 R12, R9, R12, RZ ;  /* 0x0000000c090c7219 */ /* 0x000fe400000006ff */
[----:B------:R-:W-:Y:S02]  /*0c30*/  SEL R10, R11, RZ, P2 ;  /* 0x000000ff0b0a7207 */ /* 0x000fe40001000000 */
[----:B------:R-:W-:Y:S02]  /*0c40*/  ISETP.NE.AND P1, PT, R12, RZ, P1 ;  /* 0x000000ff0c00720c */ /* 0x000fe40000f25270 */
[----:B------:R-:W-:Y:S02]  /*0c50*/  SHF.R.U32.HI R10, RZ, R10, R9 ;  /* 0x0000000aff0a7219 */ /* 0x000fe40000011609 */
[----:B------:R-:W-:-:S02]  /*0c60*/  PLOP3.LUT P0, PT, P0, P1, PT, 0xf8, 0x8f ;  /* 0x00000000008f781c */ /* 0x000fc40000703f70 */
[----:B------:R-:W-:Y:S02]  /*0c70*/  SHF.R.U32.HI R12, RZ, 0x1, R10 ;  /* 0x00000001ff0c7819 */ /* 0x000fe4000001160a */
[----:B------:R-:W-:-:S04]  /*0c80*/  SEL R7, RZ, 0x1, !P0 ;  /* 0x00000001ff077807 */ /* 0x000fc80004000000 */
[----:B------:R-:W-:-:S04]  /*0c90*/  LOP3.LUT R7, R7, 0x1, R12, 0xf8, !PT ;  /* 0x0000000107077812 */ /* 0x000fc800078ef80c */
[----:B------:R-:W-:-:S04]  /*0ca0*/  LOP3.LUT R7, R7, R10, RZ, 0xc0, !PT ;  /* 0x0000000a07077212 */ /* 0x000fc800078ec0ff */
[----:B------:R-:W-:-:S04]  /*0cb0*/  IADD3 R7, PT, PT, R12, R7, RZ ;  /* 0x000000070c077210 */ /* 0x000fc80007ffe0ff */
[----:B------:R-:W-:Y:S01]  /*0cc0*/  LOP3.LUT R0, R7, R0, RZ, 0xfc, !PT ;  /* 0x0000000007007212 */ /* 0x000fe200078efcff */
[----:B------:R-:W-:Y:S06]  /*0cd0*/  BRA `(.L_x_72) ;  /* 0x0000000000107947 */ /* 0x000fec0003800000 */
.L_x_71:
[----:B------:R-:W-:-:S04]  /*0ce0*/  LOP3.LUT R0, R0, 0x80000000, RZ, 0xc0, !PT ;  /* 0x8000000000007812 */ /* 0x000fc800078ec0ff */
[----:B------:R-:W-:Y:S01]  /*0cf0*/  LOP3.LUT R0, R0, 0x7f800000, RZ, 0xfc, !PT ;  /* 0x7f80000000007812 */ /* 0x000fe200078efcff */
[----:B------:R-:W-:Y:S06]  /*0d00*/  BRA `(.L_x_72) ;  /* 0x0000000000047947 */ /* 0x000fec0003800000 */
.L_x_70:
[----:B------:R-:W-:-:S07]  /*0d10*/  IMAD R0, R10, 0x800000, R0 ;  /* 0x008000000a007824 */ /* 0x000fce00078e0200 */
.L_x_72:
[----:B------:R-:W-:Y:S05]  /*0d20*/  BSYNC.RECONVERGENT B2 ;  /* 0x0000000000027941 */ /* 0x000fea0003800200 */
.L_x_69:
[----:B------:R-:W-:Y:S05]  /*0d30*/  BRA `(.L_x_73) ;  /* 0x0000000000207947 */ /* 0x000fea0003800000 */
.L_x_68:
[----:B------:R-:W-:-:S04]  /*0d40*/  LOP3.LUT R0, R9, 0x80000000, R0, 0x48, !PT ;  /* 0x8000000009007812 */ /* 0x000fc800078e4800 */
[----:B------:R-:W-:Y:S01]  /*0d50*/  LOP3.LUT R0, R0, 0x7f800000, RZ, 0xfc, !PT ;  /* 0x7f80000000007812 */ /* 0x000fe200078efcff */
[----:B------:R-:W-:Y:S06]  /*0d60*/  BRA `(.L_x_73) ;  /* 0x0000000000147947 */ /* 0x000fec0003800000 */
.L_x_67:
[----:B------:R-:W-:Y:S01]  /*0d70*/  LOP3.LUT R0, R9, 0x80000000, R0, 0x48, !PT ;  /* 0x8000000009007812 */ /* 0x000fe200078e4800 */
[----:B------:R-:W-:Y:S06]  /*0d80*/  BRA `(.L_x_73) ;  /* 0x00000000000c7947 */ /* 0x000fec0003800000 */
.L_x_66:
[----:B------:R-:W0:Y:S01]  /*0d90*/  MUFU.RSQ R0, -QNAN ;  /* 0xffc0000000007908 */ /* 0x000e220000001400 */
[----:B------:R-:W-:Y:S05]  /*0da0*/  BRA `(.L_x_73) ;  /* 0x0000000000047947 */ /* 0x000fea0003800000 */
.L_x_65:
[----:B------:R-:W-:-:S07]  /*0db0*/  FADD.FTZ R0, R0, R3 ;  /* 0x0000000300007221 */ /* 0x000fce0000010000 */
.L_x_73:
[----:B------:R-:W-:Y:S05]  /*0dc0*/  BSYNC.RECONVERGENT B1 ;  /* 0x0000000000017941 */ /* 0x000fea0003800200 */
.L_x_63:
[----:B------:R-:W-:-:S04]  /*0dd0*/  HFMA2 R9, -RZ, RZ, 0, 0 ;  /* 0x00000000ff097431 */ /* 0x000fc800000001ff */
[----:B0-----:R-:W-:Y:S05]  /*0de0*/  RET.REL.NODEC R8 `(_Z28apply_bn_backprop_correctionPfS_S_S_S_S_fii) ;  /* 0xfffffff008847950 */ /* 0x001fea0003c3ffff */
.L_x_74:
        /* <DEDUP_REMOVED lines=9> */
.L_x_183:


//--------------------- .text._Z24update_parameters_kernelPfS_S_S_S_S_S_S_S_S_ffii --------------------------
	.section	.text._Z24update_parameters_kernelPfS_S_S_S_S_S_S_S_S_ffii,"ax",@progbits
	.align	128
        .global         _Z24update_parameters_kernelPfS_S_S_S_S_S_S_S_S_ffii
        .type           _Z24update_parameters_kernelPfS_S_S_S_S_S_S_S_S_ffii,@function
        .size           _Z24update_parameters_kernelPfS_S_S_S_S_S_S_S_S_ffii,(.L_x_193 - _Z24update_parameters_kernelPfS_S_S_S_S_S_S_S_S_ffii)
        .other          _Z24update_parameters_kernelPfS_S_S_S_S_S_S_S_S_ffii,@"STO_CUDA_ENTRY STV_DEFAULT"
_Z24update_parameters_kernelPfS_S_S_S_S_S_S_S_S_ffii:
.text._Z24update_parameters_kernelPfS_S_S_S_S_S_S_S_S_ffii:
[----:B------:R-:W-:Y:S01]  /*0000*/  LDC R1, c[0x0][0x37c] ;  /* 0x0000df00ff017b82 */ /* 0x000fe20000000800 */
[----:B------:R-:W0:Y:S07]  /*0010*/  S2R R3, SR_TID.X ;  /* 0x0000000000037919 */ /* 0x000e2e0000002100 */
[----:B------:R-:W0:Y:S01]  /*0020*/  S2UR UR4, SR_CTAID.X ;  /* 0x00000000000479c3 */ /* 0x000e220000002500 */
[----:B------:R-:W1:Y:S01]  /*0030*/  LDCU UR5, c[0x0][0x3d8] ;  /* 0x00007b00ff0577ac */ /* 0x000e620008000800 */
[----:B------:R-:W-:Y:S06]  /*0040*/  BSSY.RECONVERGENT B0, `(.L_x_75) ;  /* 0x0000015000007945 */ /* 0x000fec0003800200 */
[----:B------:R-:W0:Y:S02]  /*0050*/  LDC R0, c[0x0][0x360] ;  /* 0x0000d800ff007b82 */ /* 0x000e240000000800 */
[----:B0-----:R-:W-:-:S05]  /*0060*/  IMAD R0, R0, UR4, R3 ;  /* 0x0000000400007c24 */ /* 0x001fca000f8e0203 */
[----:B-1----:R-:W-:Y:S01]  /*0070*/  ISETP.GE.AND P0, PT, R0, UR5, PT ;  /* 0x0000000500007c0c */ /* 0x002fe2000bf06270 */
[----:B------:R-:W0:-:S12]  /*0080*/  LDCU.64 UR4, c[0x0][0x358] ;  /* 0x00006b00ff0477ac */ /* 0x000e180008000a00 */
[----:B------:R-:W-:Y:S05]  /*0090*/  @P0 BRA `(.L_x_76) ;  /* 0x00000000003c0947 */ /* 0x000fea0003800000 */
[----:B------:R-:W1:Y:S01]  /*00a0*/  LDC.64 R4, c[0x0][0x388] ;  /* 0x0000e200ff047b82 */ /* 0x000e620000000a00 */
[----:B------:R-:W2:Y:S07]  /*00b0*/  LDCU.64 UR6, c[0x0][0x3d0] ;  /* 0x00007a00ff0677ac */ /* 0x000eae0008000a00 */
[----:B------:R-:W3:Y:S08]  /*00c0*/  LDC.64 R2, c[0x0][0x390] ;  /* 0x0000e400ff027b82 */ /* 0x000ef00000000a00 */
[----:B------:R-:W4:Y:S01]  /*00d0*/  LDC.64 R6, c[0x0][0x380] ;  /* 0x0000e000ff067b82 */ /* 0x000f220000000a00 */
[----:B-1----:R-:W-:-:S06]  /*00e0*/  IMAD.WIDE R4, R0, 0x4, R4 ;  /* 0x0000000400047825 */ /* 0x002fcc00078e0204 */
[----:B0-----:R-:W2:Y:S01]  /*00f0*/  LDG.E R4, desc[UR4][R4.64] ;  /* 0x0000000404047981 */ /* 0x001ea2000c1e1900 */
[----:B---3--:R-:W-:-:S05]  /*0100*/  IMAD.WIDE R2, R0, 0x4, R2 ;  /* 0x0000000400027825 */ /* 0x008fca00078e0202 */
[----:B------:R-:W3:Y:S01]  /*0110*/  LDG.E R8, desc[UR4][R2.64] ;  /* 0x0000000402087981 */ /* 0x000ee2000c1e1900 */
[----:B----4-:R-:W-:-:S04]  /*0120*/  IMAD.WIDE R6, R0, 0x4, R6 ;  /* 0x0000000400067825 */ /* 0x010fc800078e0206 */
[----:B--2---:R-:W-:-:S04]  /*0130*/  FMUL R9, R4, UR6 ;  /* 0x0000000604097c20 */ /* 0x004fc80008400000 */
[----:B---3--:R-:W-:-:S05]  /*0140*/  FFMA R9, R8, UR7, -R9 ;  /* 0x0000000708097c23 */ /* 0x008fca0008000809 */
[----:B------:R1:W-:Y:S04]  /*0150*/  STG.E desc[UR4][R2.64], R9 ;  /* 0x0000000902007986 */ /* 0x0003e8000c101904 */
[----:B------:R-:W2:Y:S02]  /*0160*/  LDG.E R8, desc[UR4][R6.64] ;  /* 0x0000000406087981 */ /* 0x000ea4000c1e1900 */
[----:B--2---:R-:W-:-:S05]  /*0170*/  FADD R11, R9, R8 ;  /* 0x00000008090b7221 */ /* 0x004fca0000000000 */
[----:B------:R1:W-:Y:S02]  /*0180*/  STG.E desc[UR4][R6.64], R11 ;  /* 0x0000000b06007986 */ /* 0x0003e4000c101904 */
.L_x_76:
[----:B0-----:R-:W-:Y:S05]  /*0190*/  BSYNC.RECONVERGENT B0 ;  /* 0x0000000000007941 */ /* 0x001fea0003800200 */
.L_x_75:
[----:B------:R-:W0:Y:S02]  /*01a0*/  LDCU UR6, c[0x0][0x3dc] ;  /* 0x00007b80ff0677ac */ /* 0x000e240008000800 */
[----:B0-----:R-:W-:-:S13]  /*01b0*/  ISETP.GE.AND P0, PT, R0, UR6, PT ;  /* 0x0000000600007c0c */ /* 0x001fda000bf06270 */
[----:B------:R-:W-:Y:S05]  /*01c0*/  @P0 EXIT ;  /* 0x000000000000094d */ /* 0x000fea0003800000 */
[----:B------:R-:W0:Y:S01]  /*01d0*/  LDC.64 R4, c[0x0][0x3a0] ;  /* 0x0000e800ff047b82 */ /* 0x000e220000000a00 */
[----:B------:R-:W2:Y:S01]  /*01e0*/  LDCU.64 UR8, c[0x0][0x3d0] ;  /* 0x00007a00ff0877ac */ /* 0x000ea20008000a00 */
[----:B------:R-:W3:Y:S06]  /*01f0*/  LDCU.64 UR6, c[0x0][0x3b0] ;  /* 0x00007600ff0677ac */ /* 0x000eec0008000a00 */
[----:B-1----:R-:W1:Y:S08]  /*0200*/  LDC.64 R2, c[0x0][0x3a8] ;  /* 0x0000ea00ff027b82 */ /* 0x002e700000000a00 */
[----:B------:R-:W4:Y:S01]  /*0210*/  LDC.64 R6, c[0x0][0x398] ;  /* 0x0000e600ff067b82 */ /* 0x000f220000000a00 */
[----:B0-----:R-:W-:-:S06]  /*0220*/  IMAD.WIDE R4, R0, 0x4, R4 ;  /* 0x0000000400047825 */ /* 0x001fcc00078e0204 */
[----:B------:R-:W2:Y:S01]  /*0230*/  LDG.E R4, desc[UR4][R4.64] ;  /* 0x0000000404047981 */ /* 0x000ea2000c1e1900 */
[----:B-1----:R-:W-:-:S05]  /*0240*/  IMAD.WIDE R2, R0, 0x4, R2 ;  /* 0x0000000400027825 */ /* 0x002fca00078e0202 */
[----:B------:R-:W5:Y:S01]  /*0250*/  LDG.E R8, desc[UR4][R2.64] ;  /* 0x0000000402087981 */ /* 0x000f62000c1e1900 */
[----:B----4-:R-:W-:-:S04]  /*0260*/  IMAD.WIDE R6, R0, 0x4, R6 ;  /* 0x0000000400067825 */ /* 0x010fc800078e0206 */
[----:B--2---:R-:W-:-:S04]  /*0270*/  FMUL R9, R4, UR8 ;  /* 0x0000000804097c20 */ /* 0x004fc80008400000 */
[----:B-----5:R-:W-:-:S05]  /*0280*/  FFMA R9, R8, UR9, -R9 ;  /* 0x0000000908097c23 */ /* 0x020fca0008000809 */
[----:B------:R0:W-:Y:S04]  /*0290*/  STG.E desc[UR4][R2.64], R9 ;  /* 0x0000000902007986 */ /* 0x0001e8000c101904 */
[----:B------:R-:W2:Y:S01]  /*02a0*/  LDG.E R8, desc[UR4][R6.64] ;  /* 0x0000000406087981 */ /* 0x000ea2000c1e1900 */
[----:B---3--:R-:W-:-:S04]  /*02b0*/  ISETP.NE.U32.AND P0, PT, RZ, UR6, PT ;  /* 0x00000006ff007c0c */ /* 0x008fc8000bf05070 */
[----:B------:R-:W-:Y:S01]  /*02c0*/  ISETP.NE.AND.EX P0, PT, RZ, UR7, PT, P0 ;  /* 0x00000007ff007c0c */ /* 0x000fe2000bf05300 */
[----:B--2---:R-:W-:-:S05]  /*02d0*/  FADD R5, R9, R8 ;  /* 0x0000000809057221 */ /* 0x004fca0000000000 */
[----:B------:R0:W-:Y:S07]  /*02e0*/  STG.E desc[UR4][R6.64], R5 ;  /* 0x0000000506007986 */ /* 0x0001ee000c101904 */
[----:B------:R-:W-:Y:S05]  /*02f0*/  @!P0 EXIT ;  /* 0x000000000000894d */ /* 0x000fea0003800000 */
[----:B0-----:R-:W0:Y:S08]  /*0300*/  LDC.64 R2, c[0x0][0x3b8] ;  /* 0x0000ee00ff027b82 */ /* 0x001e300000000a00 */
[----:B------:R-:W1:Y:S08]  /*0310*/  LDC.64 R4, c[0x0][0x3b0] ;  /* 0x0000ec00ff047b82 */ /* 0x000e700000000a00 */
[----:B------:R-:W2:Y:S01]  /*0320*/  LDC.64 R6, c[0x0][0x3c8] ;  /* 0x0000f200ff067b82 */ /* 0x000ea20000000a00 */
[----:B0-----:R-:W-:-:S07]  /*0330*/  IMAD.WIDE R2, R0, 0x4, R2 ;  /* 0x0000000400027825 */ /* 0x001fce00078e0202 */
[----:B------:R-:W0:Y:S01]  /*0340*/  LDC.64 R8, c[0x0][0x3c0] ;  /* 0x0000f000ff087b82 */ /* 0x000e220000000a00 */
[----:B------:R-:W3:Y:S01]  /*0350*/  LDG.E R2, desc[UR4][R2.64] ;  /* 0x0000000402027981 */ /* 0x000ee2000c1e1900 */
[----:B-1----:R-:W-:-:S05]  /*0360*/  IMAD.WIDE R4, R0, 0x4, R4 ;  /* 0x0000000400047825 */ /* 0x002fca00078e0204 */
[----:B------:R-:W3:Y:S01]  /*0370*/  LDG.E R11, desc[UR4][R4.64] ;  /* 0x00000004040b7981 */ /* 0x000ee2000c1e1900 */
[----:B--2---:R-:W-:-:S04]  /*0380*/  IMAD.WIDE R6, R0, 0x4, R6 ;  /* 0x0000000400067825 */ /* 0x004fc800078e0206 */
[----:B0-----:R-:W-:-:S04]  /*0390*/  IMAD.WIDE R8, R0, 0x4, R8 ;  /* 0x0000000400087825 */ /* 0x001fc800078e0208 */
[----:B---3--:R-:W-:-:S05]  /*03a0*/  FFMA R11, -R2, UR8, R11 ;  /* 0x00000008020b7c23 */ /* 0x008fca000800010b */
[----:B------:R-:W-:Y:S04]  /*03b0*/  STG.E desc[UR4][R4.64], R11 ;  /* 0x0000000b04007986 */ /* 0x000fe8000c101904 */
[----:B------:R-:W2:Y:S04]  /*03c0*/  LDG.E R6, desc[UR4][R6.64] ;  /* 0x0000000406067981 */ /* 0x000ea8000c1e1900 */
[----:B------:R-:W2:Y:S02]  /*03d0*/  LDG.E R13, desc[UR4][R8.64] ;  /* 0x00000004080d7981 */ /* 0x000ea4000c1e1900 */
[----:B--2---:R-:W-:-:S05]  /*03e0*/  FFMA R13, -R6, UR8, R13 ;  /* 0x00000008060d7c23 */ /* 0x004fca000800010d */
[----:B------:R-:W-:Y:S01]  /*03f0*/  STG.E desc[UR4][R8.64], R13 ;  /* 0x0000000d08007986 */ /* 0x000fe2000c101904 */
[----:B------:R-:W-:Y:S05]  /*0400*/  EXIT ;  /* 0x000000000000794d */ /* 0x000fea0003800000 */
.L_x_77:
        /* <DEDUP_REMOVED lines=15> */
.L_x_193:


//--------------------- .text._Z31compute_delta_from_error_kernelPfS_S_iii --------------------------
	.section	.text._Z31compute_delta_from_error_kernelPfS_S_iii,"ax",@progbits
	.align	128
        .global         _Z31compute_delta_from_error_kernelPfS_S_iii
        .type           _Z31compute_delta_from_error_kernelPfS_S_iii,@function
        .size           _Z31compute_delta_from_error_kernelPfS_S_iii,(.L_x_184 - _Z31compute_delta_from_error_kernelPfS_S_iii)
        .other          _Z31compute_delta_from_error_kernelPfS_S_iii,@"STO_CUDA_ENTRY STV_DEFAULT"
_Z31compute_delta_from_error_kernelPfS_S_iii:
.text._Z31compute_delta_from_error_kernelPfS_S_iii:
[----:B------:R-:W-:Y:S01]  /*0000*/  LDC R1, c[0x0][0x37c] ;  /* 0x0000df00ff017b82 */ /* 0x000fe20000000800 */
[----:B------:R-:W0:Y:S07]  /*0010*/  S2R R0, SR_TID.X ;  /* 0x0000000000007919 */ /* 0x000e2e0000002100 */
[----:B------:R-:W0:Y:S01]  /*0020*/  S2UR UR6, SR_CTAID.X ;  /* 0x00000000000679c3 */ /* 0x000e220000002500 */
[----:B------:R-:W1:Y:S07]  /*0030*/  LDCU.64 UR4, c[0x0][0x398] ;  /* 0x00007300ff0477ac */ /* 0x000e6e0008000a00 */
[----:B------:R-:W0:Y:S01]  /*0040*/  LDC R3, c[0x0][0x360] ;  /* 0x0000d800ff037b82 */ /* 0x000e220000000800 */
[----:B-1----:R-:W-:Y:S01]  /*0050*/  UIMAD UR4, UR5, UR4, URZ ;  /* 0x00000004050472a4 */ /* 0x002fe2000f8e02ff */
[----:B0-----:R-:W-:-:S05]  /*0060*/  IMAD R3, R3, UR6, R0 ;  /* 0x0000000603037c24 */ /* 0x001fca000f8e0200 */
[----:B------:R-:W-:-:S13]  /*0070*/  ISETP.GE.AND P0, PT, R3, UR4, PT ;  /* 0x0000000403007c0c */ /* 0x000fda000bf06270 */
[----:B------:R-:W-:Y:S05]  /*0080*/  @P0 EXIT ;  /* 0x000000000000094d */ /* 0x000fea0003800000 */
[----:B------:R-:W0:Y:S01]  /*0090*/  LDCU UR6, c[0x0][0x3a0] ;  /* 0x00007400ff0677ac */ /* 0x000e220008000800 */
[----:B------:R-:W1:Y:S01]  /*00a0*/  LDCU.64 UR4, c[0x0][0x358] ;  /* 0x00006b00ff0477ac */ /* 0x000e620008000a00 */
[----:B0-----:R-:W-:-:S09]  /*00b0*/  UISETP.NE.AND UP0, UPT, UR6, 0x1, UPT ;  /* 0x000000010600788c */ /* 0x001fd2000bf05270 */
[----:B-1----:R-:W-:Y:S05]  /*00c0*/  BRA.U !UP0, `(.L_x_78) ;  /* 0x0000000108d47547 */ /* 0x002fea000b800000 */
[----:B------:R-:W-:-:S09]  /*00d0*/  UISETP.NE.AND UP0, UPT, UR6, URZ, UPT ;  /* 0x000000ff0600728c */ /* 0x000fd2000bf05270 */
[----:B------:R-:W-:Y:S05]  /*00e0*/  BRA.U UP0, `(.L_x_79) ;  /* 0x0000000100747547 */ /* 0x000fea000b800000 */
[----:B------:R-:W0:Y:S02]  /*00f0*/  LDC.64 R4, c[0x0][0x388] ;  /* 0x0000e200ff047b82 */ /* 0x000e240000000a00 */
[----:B0-----:R-:W-:-:S06]  /*0100*/  IMAD.WIDE R4, R3, 0x4, R4 ;  /* 0x0000000403047825 */ /* 0x001fcc00078e0204 */
[----:B------:R-:W2:Y:S01]  /*0110*/  LDG.E R4, desc[UR4][R4.64] ;  /* 0x0000000404047981 */ /* 0x000ea2000c1e1900 */
[----:B------:R-:W-:Y:S01]  /*0120*/  HFMA2 R7, -RZ, RZ, 0.96630859375, -0.0022525787353515625 ;  /* 0x3bbb989dff077431 */ /* 0x000fe200000001ff */
[----:B------:R-:W-:Y:S01]  /*0130*/  MOV R9, 0x437c0000 ;  /* 0x437c000000097802 */ /* 0x000fe20000000f00 */
[----:B------:R-:W-:Y:S03]  /*0140*/  BSSY.RECONVERGENT B0, `(.L_x_80) ;  /* 0x0000014000007945 */ /* 0x000fe60003800200 */
[----:B--2---:R-:W-:-:S04]  /*0150*/  FFMA.SAT R0, R4, -R7, 0.5 ;  /* 0x3f00000004007423 */ /* 0x004fc80000002807 */
[----:B------:R-:W-:-:S04]  /*0160*/  FFMA.RM R0, R0, R9, 12582913 ;  /* 0x4b40000100007423 */ /* 0x000fc80000004009 */
[C---:B------:R-:W-:Y:S01]  /*0170*/  FADD R7, R0.reuse, -12583039 ;  /* 0xcb40007f00077421 */ /* 0x040fe20000000000 */
[----:B------:R-:W-:-:S03]  /*0180*/  IMAD.SHL.U32 R0, R0, 0x800000, RZ ;  /* 0x0080000000007824 */ /* 0x000fc600078e00ff */
[----:B------:R-:W-:-:S04]  /*0190*/  FFMA R7, R4, -1.4426950216293334961, -R7 ;  /* 0xbfb8aa3b04077823 */ /* 0x000fc80000000807 */
[----:B------:R-:W-:-:S06]  /*01a0*/  FFMA R7, R4, -1.925963033500011079e-08, R7 ;  /* 0xb2a5706004077823 */ /* 0x000fcc0000000007 */
[----:B------:R-:W0:Y:S02]  /*01b0*/  MUFU.EX2 R7, R7 ;  /* 0x0000000700077308 */ /* 0x000e240000000800 */
[----:B0-----:R-:W-:-:S05]  /*01c0*/  FFMA R0, R0, R7, 1 ;  /* 0x3f80000000007423 */ /* 0x001fca0000000007 */
[----:B------:R-:W-:-:S04]  /*01d0*/  IADD3 R2, PT, PT, R0, 0x1800000, RZ ;  /* 0x0180000000027810 */ /* 0x000fc80007ffe0ff */
[----:B------:R-:W-:-:S04]  /*01e0*/  LOP3.LUT R2, R2, 0x7f800000, RZ, 0xc0, !PT ;  /* 0x7f80000002027812 */ /* 0x000fc800078ec0ff */
[----:B------:R-:W-:-:S13]  /*01f0*/  ISETP.GT.U32.AND P0, PT, R2, 0x1ffffff, PT ;  /* 0x01ffffff0200780c */ /* 0x000fda0003f04070 */
[----:B------:R-:W-:Y:S05]  /*0200*/  @P0 BRA `(.L_x_81) ;  /* 0x00000000000c0947 */ /* 0x000fea0003800000 */
[----:B------:R-:W-:-:S07]  /*0210*/  MOV R4, 0x230 ;  /* 0x0000023000047802 */ /* 0x000fce0000000f00 */
[----:B------:R-:W-:Y:S05]  /*0220*/  CALL.REL.NOINC `($__internal_4_$__cuda_sm20_rcp_rn_f32_slowpath) ;  /* 0x0000000000ac7944 */ /* 0x000fea0003c00000 */
[----:B------:R-:W-:Y:S05]  /*0230*/  BRA `(.L_x_82) ;  /* 0x0000000000107947 */ /* 0x000fea0003800000 */
.L_x_81:
[----:B------:R-:W0:Y:S02]  /*0240*/  MUFU.RCP R5, R0 ;  /* 0x0000000000057308 */ /* 0x000e240000001000 */
[----:B0-----:R-:W-:-:S04]  /*0250*/  FFMA R2, R0, R5, -1 ;  /* 0xbf80000000027423 */ /* 0x001fc80000000005 */
[----:B------:R-:W-:-:S04]  /*0260*/  FADD.FTZ R2, -R2, -RZ ;  /* 0x800000ff02027221 */ /* 0x000fc80000010100 */
[----:B------:R-:W-:-:S07]  /*0270*/  FFMA R2, R5, R2, R5 ;  /* 0x0000000205027223 */ /* 0x000fce0000000005 */
.L_x_82:
[----:B------:R-:W-:Y:S05]  /*0280*/  BSYNC.RECONVERGENT B0 ;  /* 0x0000000000007941 */ /* 0x000fea0003800200 */
.L_x_80:
[----:B------:R-:W-:-:S04]  /*0290*/  FADD R5, -R2, 1 ;  /* 0x3f80000002057421 */ /* 0x000fc80000000100 */
[----:B------:R-:W-:Y:S01]  /*02a0*/  FMUL R0, R5, R2 ;  /* 0x0000000205007220 */ /* 0x000fe20000400000 */
[----:B------:R-:W-:Y:S06]  /*02b0*/  BRA `(.L_x_83) ;  /* 0x0000000000687947 */ /* 0x000fec0003800000 */
.L_x_79:
[----:B------:R-:W0:Y:S02]  /*02c0*/  LDC.64 R4, c[0x0][0x388] ;  /* 0x0000e200ff047b82 */ /* 0x000e240000000a00 */
[----:B0-----:R-:W-:-:S06]  /*02d0*/  IMAD.WIDE R4, R3, 0x4, R4 ;  /* 0x0000000403047825 */ /* 0x001fcc00078e0204 */
[----:B------:R-:W2:Y:S01]  /*02e0*/  LDG.E R4, desc[UR4][R4.64] ;  /* 0x0000000404047981 */ /* 0x000ea2000c1e1900 */
[----:B------:R-:W-:Y:S02]  /*02f0*/  HFMA2 R8, -RZ, RZ, 1.125, -9232 ;  /* 0x3c80f082ff087431 */ /* 0x000fe400000001ff */
[----:B------:R-:W-:Y:S02]  /*0300*/  IMAD.MOV.U32 R9, RZ, RZ, 0x3f800000 ;  /* 0x3f800000ff097424 */ /* 0x000fe400078e00ff */
[C---:B--2---:R-:W-:Y:S01]  /*0310*/  FMUL R0, |R4|.reuse, 2.8853900432586669922 ;  /* 0x4038aa3b04007820 */ /* 0x044fe20000400200 */
[C---:B------:R-:W-:Y:S01]  /*0320*/  FMUL R7, R4.reuse, R4 ;  /* 0x0000000404077220 */ /* 0x040fe20000400000 */
[C---:B------:R-:W-:Y:S02]  /*0330*/  FSETP.GE.AND P1, PT, |R4|.reuse, 0.60000002384185791016, PT ;  /* 0x3f19999a0400780b */ /* 0x040fe40003f26200 */
[----:B------:R-:W-:Y:S01]  /*0340*/  FSETP.GE.AND P0, PT, |R4|, 9.010913848876953125, PT ;  /* 0x41102cb40400780b */ /* 0x000fe20003f06200 */
[C---:B------:R-:W-:Y:S01]  /*0350*/  FFMA R8, R7.reuse, R8, -0.052303962409496307373 ;  /* 0xbd563cae07087423 */ /* 0x040fe20000000008 */
[----:B------:R-:W0:Y:S03]  /*0360*/  MUFU.EX2 R0, R0 ;  /* 0x0000000000007308 */ /* 0x000e260000000800 */
[----:B------:R-:W-:Y:S01]  /*0370*/  FFMA R8, R7, R8, 0.1331529766321182251 ;  /* 0x3e08594107087423 */ /* 0x000fe20000000008 */
[----:B0-----:R-:W-:-:S03]  /*0380*/  FADD R2, R0, 1 ;  /* 0x3f80000000027421 */ /* 0x001fc60000000000 */
[----:B------:R-:W-:-:S04]  /*0390*/  FFMA R0, R7, R8, -0.33332768082618713379 ;  /* 0xbeaaa9ed07007423 */ /* 0x000fc80000000008 */
[----:B------:R-:W-:Y:S01]  /*03a0*/  FFMA R7, R7, R0, RZ ;  /* 0x0000000007077223 */ /* 0x000fe200000000ff */
[----:B------:R-:W0:Y:S02]  /*03b0*/  MUFU.RCP R2, R2 ;  /* 0x0000000200027308 */ /* 0x000e240000001000 */
[----:B0-----:R-:W-:-:S05]  /*03c0*/  FFMA R6, R2, -2, R9 ;  /* 0xc000000002067823 */ /* 0x001fca0000000009 */
[----:B------:R-:W-:-:S04]  /*03d0*/  FSEL R5, R6, 1, !P0 ;  /* 0x3f80000006057808 */ /* 0x000fc80004000000 */
[--C-:B------:R-:W-:Y:S01]  /*03e0*/  LOP3.LUT R5, R5, 0x80000000, R4.reuse, 0xb8, !PT ;  /* 0x8000000005057812 */ /* 0x100fe200078eb804 */
[----:B------:R-:W-:-:S04]  /*03f0*/  @!P1 FFMA R5, R4, R7, R4 ;  /* 0x0000000704059223 */ /* 0x000fc80000000004 */
[----:B------:R-:W-:Y:S01]  /*0400*/  FFMA R0, -R5, R5, 1 ;  /* 0x3f80000005007423 */ /* 0x000fe20000000105 */
[----:B------:R-:W-:Y:S06]  /*0410*/  BRA `(.L_x_83) ;  /* 0x0000000000107947 */ /* 0x000fec0003800000 */
.L_x_78:
[----:B------:R-:W0:Y:S02]  /*0420*/  LDC.64 R4, c[0x0][0x388] ;  /* 0x0000e200ff047b82 */ /* 0x000e240000000a00 */
[----:B0-----:R-:W-:-:S06]  /*0430*/  IMAD.WIDE R4, R3, 0x4, R4 ;  /* 0x0000000403047825 */ /* 0x001fcc00078e0204 */
[----:B------:R-:W2:Y:S02]  /*0440*/  LDG.E R4, desc[UR4][R4.64] ;  /* 0x0000000404047981 */ /* 0x000ea4000c1e1900 */
[----:B--2---:R-:W-:-:S07]  /*0450*/  FSET.BF.GT.AND R0, R4, RZ, PT ;  /* 0x000000ff0400720a */ /* 0x004fce0003804000 */
.L_x_83:
[----:B------:R-:W0:Y:S08]  /*0460*/  LDC.64 R4, c[0x0][0x380] ;  /* 0x0000e000ff047b82 */ /* 0x000e300000000a00 */
[----:B------:R-:W1:Y:S01]  /*0470*/  LDC.64 R6, c[0x0][0x390] ;  /* 0x0000e400ff067b82 */ /* 0x000e620000000a00 */
[----:B0-----:R-:W-:-:S06]  /*0480*/  IMAD.WIDE R4, R3, 0x4, R4 ;  /* 0x0000000403047825 */ /* 0x001fcc00078e0204 */
[----:B------:R-:W2:Y:S01]  /*0490*/  LDG.E R5, desc[UR4][R4.64] ;  /* 0x0000000404057981 */ /* 0x000ea2000c1e1900 */
[----:B-1----:R-:W-:-:S04]  /*04a0*/  IMAD.WIDE R2, R3, 0x4, R6 ;  /* 0x0000000403027825 */ /* 0x002fc800078e0206 */
[----:B--2---:R-:W-:-:S05]  /*04b0*/  FMUL R7, R5, R0 ;  /* 0x0000000005077220 */ /* 0x004fca0000400000 */
[----:B------:R-:W-:Y:S01]  /*04c0*/  STG.E desc[UR4][R2.64], R7 ;  /* 0x0000000702007986 */ /* 0x000fe2000c101904 */
[----:B------:R-:W-:Y:S05]  /*04d0*/  EXIT ;  /* 0x000000000000794d */ /* 0x000fea0003800000 */
        .weak           $__internal_4_$__cuda_sm20_rcp_rn_f32_slowpath
        .type           $__internal_4_$__cuda_sm20_rcp_rn_f32_slowpath,@function
        .size           $__internal_4_$__cuda_sm20_rcp_rn_f32_slowpath,(.L_x_184 - $__internal_4_$__cuda_sm20_rcp_rn_f32_slowpath)
$__internal_4_$__cuda_sm20_rcp_rn_f32_slowpath:
[----:B------:R-:W-:Y:S01]  /*04e0*/  SHF.L.U32 R2, R0, 0x1, RZ ;  /* 0x0000000100027819 */ /* 0x000fe200000006ff */
[----:B------:R-:W-:Y:S03]  /*04f0*/  BSSY.RECONVERGENT B1, `(.L_x_84) ;  /* 0x0000030000017945 */ /* 0x000fe60003800200 */
[----:B------:R-:W-:-:S04]  /*0500*/  SHF.R.U32.HI R2, RZ, 0x18, R2 ;  /* 0x00000018ff027819 */ /* 0x000fc80000011602 */
[----:B------:R-:W-:-:S13]  /*0510*/  ISETP.NE.U32.AND P0, PT, R2, RZ, PT ;  /* 0x000000ff0200720c */ /* 0x000fda0003f05070 */
[----:B------:R-:W-:Y:S05]  /*0520*/  @P0 BRA `(.L_x_85) ;  /* 0x0000000000280947 */ /* 0x000fea0003800000 */
[----:B------:R-:W-:-:S04]  /*0530*/  SHF.L.U32 R2, R0, 0x1, RZ ;  /* 0x0000000100027819 */ /* 0x000fc800000006ff */
[----:B------:R-:W-:-:S13]  /*0540*/  ISETP.NE.AND P0, PT, R2, RZ, PT ;  /* 0x000000ff0200720c */ /* 0x000fda0003f05270 */
[----:B------:R-:W-:Y:S01]  /*0550*/  @P0 FFMA R6, R0, 1.84467440737095516160e+19, RZ ;  /* 0x5f80000000060823 */ /* 0x000fe200000000ff */
[----:B------:R-:W-:Y:S08]  /*0560*/  @!P0 MUFU.RCP R5, R0 ;  /* 0x0000000000058308 */ /* 0x000ff00000001000 */
[----:B------:R-:W0:Y:S02]  /*0570*/  @P0 MUFU.RCP R7, R6 ;  /* 0x0000000600070308 */ /* 0x000e240000001000 */
[----:B0-----:R-:W-:-:S04]  /*0580*/  @P0 FFMA R2, R6, R7, -1 ;  /* 0xbf80000006020423 */ /* 0x001fc80000000007 */
[----:B------:R-:W-:-:S04]  /*0590*/  @P0 FADD.FTZ R2, -R2, -RZ ;  /* 0x800000ff02020221 */ /* 0x000fc80000010100 */
[----:B------:R-:W-:-:S04]  /*05a0*/  @P0 FFMA R2, R7, R2, R7 ;  /* 0x0000000207020223 */ /* 0x000fc80000000007 */
[----:B------:R-:W-:Y:S01]  /*05b0*/  @P0 FFMA R5, R2, 1.84467440737095516160e+19, RZ ;  /* 0x5f80000002050823 */ /* 0x000fe200000000ff */
[----:B------:R-:W-:Y:S06]  /*05c0*/  BRA `(.L_x_86) ;  /* 0x0000000000887947 */ /* 0x000fec0003800000 */
.L_x_85:
[----:B------:R-:W-:-:S05]  /*05d0*/  VIADD R5, R2, 0xffffff03 ;  /* 0xffffff0302057836 */ /* 0x000fca0000000000 */
[----:B------:R-:W-:-:S13]  /*05e0*/  ISETP.GT.U32.AND P0, PT, R5, 0x1, PT ;  /* 0x000000010500780c */ /* 0x000fda0003f04070 */
[----:B------:R-:W-:Y:S05]  /*05f0*/  @P0 BRA `(.L_x_87) ;  /* 0x0000000000780947 */ /* 0x000fea0003800000 */
[----:B------:R-:W-:Y:S02]  /*0600*/  LOP3.LUT R6, R0, 0x7fffff, RZ, 0xc0, !PT ;  /* 0x007fffff00067812 */ /* 0x000fe400078ec0ff */
[----:B------:R-:W-:Y:S02]  /*0610*/  MOV R10, 0x3 ;  /* 0x00000003000a7802 */ /* 0x000fe40000000f00 */
[----:B------:R-:W-:Y:S02]  /*0620*/  LOP3.LUT R6, R6, 0x3f800000, RZ, 0xfc, !PT ;  /* 0x3f80000006067812 */ /* 0x000fe400078efcff */
[----:B------:R-:W-:Y:S02]  /*0630*/  SHF.L.U32 R11, R10, R5, RZ ;  /* 0x000000050a0b7219 */ /* 0x000fe400000006ff */
[----:B------:R-:W0:Y:S02]  /*0640*/  MUFU.RCP R7, R6 ;  /* 0x0000000600077308 */ /* 0x000e240000001000 */
[----:B0-----:R-:W-:-:S04]  /*0650*/  FFMA R8, R6, R7, -1 ;  /* 0xbf80000006087423 */ /* 0x001fc80000000007 */
[----:B------:R-:W-:-:S04]  /*0660*/  FADD.FTZ R8, -R8, -RZ ;  /* 0x800000ff08087221 */ /* 0x000fc80000010100 */
[CCC-:B------:R-:W-:Y:S01]  /*0670*/  FFMA.RM R9, R7.reuse, R8.reuse, R7.reuse ;  /* 0x0000000807097223 */ /* 0x1c0fe20000004007 */
[----:B------:R-:W-:-:S04]  /*0680*/  FFMA.RP R8, R7, R8, R7 ;  /* 0x0000000807087223 */ /* 0x000fc80000008007 */
[C---:B------:R-:W-:Y:S02]  /*0690*/  LOP3.LUT R7, R9.reuse, 0x7fffff, RZ, 0xc0, !PT ;  /* 0x007fffff09077812 */ /* 0x040fe400078ec0ff */
[----:B------:R-:W-:Y:S02]  /*06a0*/  FSETP.NEU.FTZ.AND P0, PT, R9, R8, PT ;  /* 0x000000080900720b */ /* 0x000fe40003f1d000 */
[----:B------:R-:W-:Y:S02]  /*06b0*/  LOP3.LUT R8, R7, 0x800000, RZ, 0xfc, !PT ;  /* 0x0080000007087812 */ /* 0x000fe400078efcff */
[----:B------:R-:W-:Y:S02]  /*06c0*/  SEL R7, RZ, 0xffffffff, !P0 ;  /* 0xffffffffff077807 */ /* 0x000fe40004000000 */
[----:B------:R-:W-:Y:S02]  /*06d0*/  LOP3.LUT R6, R11, R8, RZ, 0xc0, !PT ;  /* 0x000000080b067212 */ /* 0x000fe400078ec0ff */
[----:B------:R-:W-:-:S02]  /*06e0*/  IADD3 R7, PT, PT, -R7, RZ, RZ ;  /* 0x000000ff07077210 */ /* 0x000fc40007ffe1ff */
[-C--:B------:R-:W-:Y:S02]  /*06f0*/  SHF.R.U32.HI R6, RZ, R5.reuse, R6 ;  /* 0x00000005ff067219 */ /* 0x080fe40000011606 */
[----:B------:R-:W-:Y:S02]  /*0700*/  LOP3.LUT P1, RZ, R7, R5, R8, 0xf8, !PT ;  /* 0x0000000507ff7212 */ /* 0x000fe4000782f808 */
[C---:B------:R-:W-:Y:S02]  /*0710*/  LOP3.LUT P0, RZ, R6.reuse, 0x1, RZ, 0xc0, !PT ;  /* 0x0000000106ff7812 */ /* 0x040fe4000780c0ff */
[----:B------:R-:W-:-:S04]  /*0720*/  LOP3.LUT P2, RZ, R6, 0x2, RZ, 0xc0, !PT ;  /* 0x0000000206ff7812 */ /* 0x000fc8000784c0ff */
[----:B------:R-:W-:Y:S02]  /*0730*/  PLOP3.LUT P0, PT, P0, P1, P2, 0xe0, 0x0 ;  /* 0x000000000000781c */ /* 0x000fe40000703c20 */
[----:B------:R-:W-:Y:S02]  /*0740*/  LOP3.LUT P1, RZ, R0, 0x7fffff, RZ, 0xc0, !PT ;  /* 0x007fffff00ff7812 */ /* 0x000fe4000782c0ff */
[----:B------:R-:W-:-:S05]  /*0750*/  SEL R5, RZ, 0x1, !P0 ;  /* 0x00000001ff057807 */ /* 0x000fca0004000000 */
[----:B------:R-:W-:-:S05]  /*0760*/  IMAD.MOV R5, RZ, RZ, -R5 ;  /* 0x000000ffff057224 */ /* 0x000fca00078e0a05 */
[----:B------:R-:W-:Y:S02]  /*0770*/  ISETP.GE.AND P0, PT, R5, RZ, PT ;  /* 0x000000ff0500720c */ /* 0x000fe40003f06270 */
[----:B------:R-:W-:-:S04]  /*0780*/  IADD3 R5, PT, PT, R2, -0xfc, RZ ;  /* 0xffffff0402057810 */ /* 0x000fc80007ffe0ff */
[----:B------:R-:W-:-:S07]  /*0790*/  SHF.R.U32.HI R5, RZ, R5, R8 ;  /* 0x00000005ff057219 */ /* 0x000fce0000011608 */
[----:B------:R-:W-:-:S05]  /*07a0*/  @!P0 IADD3 R5, PT, PT, R5, 0x1, RZ ;  /* 0x0000000105058810 */ /* 0x000fca0007ffe0ff */
[----:B------:R-:W-:-:S05]  /*07b0*/  @!P1 IMAD.SHL.U32 R5, R5, 0x2, RZ ;  /* 0x0000000205059824 */ /* 0x000fca00078e00ff */
[----:B------:R-:W-:Y:S01]  /*07c0*/  LOP3.LUT R5, R5, 0x80000000, R0, 0xf8, !PT ;  /* 0x8000000005057812 */ /* 0x000fe200078ef800 */
[----:B------:R-:W-:Y:S06]  /*07d0*/  BRA `(.L_x_86) ;  /* 0x0000000000047947 */ /* 0x000fec0003800000 */
.L_x_87:
[----:B------:R0:W1:Y:S02]  /*07e0*/  MUFU.RCP R5, R0 ;  /* 0x0000000000057308 */ /* 0x0000640000001000 */
.L_x_86:
[----:B------:R-:W-:Y:S05]  /*07f0*/  BSYNC.RECONVERGENT B1 ;  /* 0x0000000000017941 */ /* 0x000fea0003800200 */
.L_x_84:
[----:B-1----:R-:W-:Y:S01]  /*0800*/  MOV R2, R5 ;  /* 0x0000000500027202 */ /* 0x002fe20000000f00 */
[----:B------:R-:W-:-:S04]  /*0810*/  HFMA2 R5, -RZ, RZ, 0, 0 ;  /* 0x00000000ff057431 */ /* 0x000fc800000001ff */
[----:B0-----:R-:W-:Y:S05]  /*0820*/  RET.REL.NODEC R4 `(_Z31compute_delta_from_error_kernelPfS_S_iii) ;  /* 0xfffffff404f47950 */ /* 0x001fea0003c3ffff */
.L_x_88:
        /* <DEDUP_REMOVED lines=13> */
.L_x_184:


//--------------------- .text._Z26update_error_for_bn_kernelPfS_S_fii --------------------------
	.section	.text._Z26update_error_for_bn_kernelPfS_S_fii,"ax",@progbits
	.align	128
        .global         _Z26update_error_for_bn_kernelPfS_S_fii
        .type           _Z26update_error_for_bn_kernelPfS_S_fii,@function
        .size           _Z26update_error_for_bn_kernelPfS_S_fii,(.L_x_186 - _Z26update_error_for_bn_kernelPfS_S_fii)
        .other          _Z26update_error_for_bn_kernelPfS_S_fii,@"STO_CUDA_ENTRY STV_DEFAULT"
_Z26update_error_for_bn_kernelPfS_S_fii:
.text._Z26update_error_for_bn_kernelPfS_S_fii:
        /* <DEDUP_REMOVED lines=12> */
[----:B------:R-:W-:Y:S02]  /*00c0*/  IABS R7, R2 ;  /* 0x0000000200077213 */ /* 0x000fe40000000000 */
[----:B------:R-:W1:Y:S01]  /*00d0*/  I2F.RP R0, R6 ;  /* 0x0000000600007306 */ /* 0x000e620000209400 */
[----:B------:R-:W-:Y:S01]  /*00e0*/  ISETP.GE.AND P2, PT, R2, RZ, PT ;  /* 0x000000ff0200720c */ /* 0x000fe20003f46270 */
[----:B------:R-:W2:Y:S06]  /*00f0*/  LDCU UR6, c[0x0][0x398] ;  /* 0x00007300ff0677ac */ /* 0x000eac0008000800 */
[----:B-1----:R-:W1:Y:S02]  /*0100*/  MUFU.RCP R0, R0 ;  /* 0x0000000000007308 */ /* 0x002e640000001000 */
[----:B-1----:R-:W-:-:S06]  /*0110*/  VIADD R4, R0, 0xffffffe ;  /* 0x0ffffffe00047836 */ /* 0x002fcc0000000000 */
[----:B------:R1:W3:Y:S02]  /*0120*/  F2I.FTZ.U32.TRUNC.NTZ R5, R4 ;  /* 0x0000000400057305 */ /* 0x0002e4000021f000 */
[----:B-1----:R-:W-:Y:S02]  /*0130*/  IMAD.MOV.U32 R4, RZ, RZ, RZ ;  /* 0x000000ffff047224 */ /* 0x002fe400078e00ff */
[----:B---3--:R-:W-:-:S04]  /*0140*/  IMAD.MOV R3, RZ, RZ, -R5 ;  /* 0x000000ffff037224 */ /* 0x008fc800078e0a05 */
[----:B------:R-:W-:-:S04]  /*0150*/  IMAD R3, R3, R6, RZ ;  /* 0x0000000603037224 */ /* 0x000fc800078e02ff */
[----:B------:R-:W-:Y:S01]  /*0160*/  IMAD.HI.U32 R5, R5, R3, R4 ;  /* 0x0000000305057227 */ /* 0x000fe200078e0004 */
[----:B------:R-:W-:-:S05]  /*0170*/  MOV R3, R7 ;  /* 0x0000000700037202 */ /* 0x000fca0000000f00 */
        /* <DEDUP_REMOVED lines=8> */
[----:B------:R-:W-:-:S05]  /*0200*/  @!P1 IMAD.IADD R3, R3, 0x1, -R6 ;  /* 0x0000000103039824 */ /* 0x000fca00078e0a06 */
[----:B------:R-:W-:Y:S02]  /*0210*/  @!P2 IADD3 R3, PT, PT, -R3, RZ, RZ ;  /* 0x000000ff0303a210 */ /* 0x000fe40007ffe1ff */
        /* <DEDUP_REMOVED lines=10> */
[----:B------:R-:W-:Y:S05]  /*02c0*/  CALL.REL.NOINC `($__internal_5_$__cuda_sm20_sqrt_rn_f32_slowpath) ;  /* 0x0000000000747944 */ /* 0x000fea0003c00000 */
[----:B------:R-:W-:Y:S05]  /*02d0*/  BRA `(.L_x_91) ;  /* 0x0000000000107947 */ /* 0x000fea0003800000 */
.L_x_90:
[----:B------:R-:W-:Y:S01]  /*02e0*/  FMUL.FTZ R7, R6, R9 ;  /* 0x0000000906077220 */ /* 0x000fe20000410000 */
[----:B------:R-:W-:-:S03]  /*02f0*/  FMUL.FTZ R4, R9, 0.5 ;  /* 0x3f00000009047820 */ /* 0x000fc60000410000 */
[----:B------:R-:W-:-:S04]  /*0300*/  FFMA R0, -R7, R7, R6 ;  /* 0x0000000707007223 */ /* 0x000fc80000000106 */
[----:B------:R-:W-:-:S07]  /*0310*/  FFMA R7, R0, R4, R7 ;  /* 0x0000000400077223 */ /* 0x000fce0000000007 */
.L_x_91:
[----:B------:R-:W-:Y:S05]  /*0320*/  BSYNC.RECONVERGENT B0 ;  /* 0x0000000000007941 */ /* 0x000fea0003800200 */
.L_x_89:
[----:B------:R-:W0:Y:S02]  /*0330*/  LDC.64 R4, c[0x0][0x388] ;  /* 0x0000e200ff047b82 */ /* 0x000e240000000a00 */
[----:B0-----:R-:W-:-:S05]  /*0340*/  IMAD.WIDE R4, R3, 0x4, R4 ;  /* 0x0000000403047825 */ /* 0x001fca00078e0204 */
[----:B------:R-:W2:Y:S01]  /*0350*/  LDG.E R0, desc[UR4][R4.64] ;  /* 0x0000000404007981 */ /* 0x000ea2000c1e1900 */
[----:B------:R-:W0:Y:S01]  /*0360*/  MUFU.RCP R6, R7 ;  /* 0x0000000700067308 */ /* 0x000e220000001000 */
[----:B------:R-:W-:Y:S01]  /*0370*/  BSSY.RECONVERGENT B0, `(.L_x_92) ;  /* 0x000000c000007945 */ /* 0x000fe20003800200 */
[----:B0-----:R-:W-:-:S04]  /*0380*/  FFMA R3, R6, -R7, 1 ;  /* 0x3f80000006037423 */ /* 0x001fc80000000807 */
[----:B------:R-:W-:Y:S02]  /*0390*/  FFMA R3, R6, R3, R6 ;  /* 0x0000000306037223 */ /* 0x000fe40000000006 */
[----:B--2---:R-:W0:Y:S02]  /*03a0*/  FCHK P0, R0, R7 ;  /* 0x0000000700007302 */ /* 0x004e240000000000 */
[----:B------:R-:W-:-:S04]  /*03b0*/  FFMA R6, R0, R3, RZ ;  /* 0x0000000300067223 */ /* 0x000fc800000000ff */
[----:B------:R-:W-:-:S04]  /*03c0*/  FFMA R8, R6, -R7, R0 ;  /* 0x8000000706087223 */ /* 0x000fc80000000000 */
[----:B------:R-:W-:Y:S01]  /*03d0*/  FFMA R6, R3, R8, R6 ;  /* 0x0000000803067223 */ /* 0x000fe20000000006 */
[----:B0-----:R-:W-:Y:S06]  /*03e0*/  @!P0 BRA `(.L_x_93) ;  /* 0x0000000000108947 */ /* 0x001fec0003800000 */
[----:B------:R-:W-:Y:S01]  /*03f0*/  IMAD.MOV.U32 R3, RZ, RZ, R7 ;  /* 0x000000ffff037224 */ /* 0x000fe200078e0007 */
[----:B------:R-:W-:-:S07]  /*0400*/  MOV R4, 0x420 ;  /* 0x0000042000047802 */ /* 0x000fce0000000f00 */
[----:B------:R-:W-:Y:S05]  /*0410*/  CALL.REL.NOINC `($__internal_6_$__cuda_sm3x_div_rn_noftz_f32_slowpath) ;  /* 0x0000000000807944 */ /* 0x000fea0003c00000 */
[----:B------:R-:W-:-:S07]  /*0420*/  IMAD.MOV.U32 R6, RZ, RZ, R0 ;  /* 0x000000ffff067224 */ /* 0x000fce00078e0000 */
.L_x_93:
[----:B------:R-:W-:Y:S05]  /*0430*/  BSYNC.RECONVERGENT B0 ;  /* 0x0000000000007941 */ /* 0x000fea0003800200 */
.L_x_92:
[----:B------:R-:W0:Y:S02]  /*0440*/  LDC.64 R4, c[0x0][0x380] ;  /* 0x0000e000ff047b82 */ /* 0x000e240000000a00 */
[----:B0-----:R-:W-:-:S05]  /*0450*/  IMAD.WIDE R2, R2, 0x4, R4 ;  /* 0x0000000402027825 */ /* 0x001fca00078e0204 */
[----:B------:R-:W2:Y:S02]  /*0460*/  LDG.E R5, desc[UR4][R2.64] ;  /* 0x0000000402057981 */ /* 0x000ea4000c1e1900 */
[----:B--2---:R-:W-:-:S05]  /*0470*/  FMUL R5, R5, R6 ;  /* 0x0000000605057220 */ /* 0x004fca0000400000 */
[----:B------:R-:W-:Y:S01]  /*0480*/  STG.E desc[UR4][R2.64], R5 ;  /* 0x0000000502007986 */ /* 0x000fe2000c101904 */
[----:B------:R-:W-:Y:S05]  /*0490*/  EXIT ;  /* 0x000000000000794d */ /* 0x000fea0003800000 */
        .weak           $__internal_5_$__cuda_sm20_sqrt_rn_f32_slowpath
        .type           $__internal_5_$__cuda_sm20_sqrt_rn_f32_slowpath,@function
        .size           $__internal_5_$__cuda_sm20_sqrt_rn_f32_slowpath,($__internal_6_$__cuda_sm3x_div_rn_noftz_f32_slowpath - $__internal_5_$__cuda_sm20_sqrt_rn_f32_slowpath)
$__internal_5_$__cuda_sm20_sqrt_rn_f32_slowpath:
[----:B------:R-:W-:-:S13]  /*04a0*/  LOP3.LUT P0, RZ, R6, 0x7fffffff, RZ, 0xc0, !PT ;  /* 0x7fffffff06ff7812 */ /* 0x000fda000780c0ff */
[----:B------:R-:W-:Y:S01]  /*04b0*/  @!P0 MOV R4, R6 ;  /* 0x0000000600048202 */ /* 0x000fe20000000f00 */
[----:B------:R-:W-:Y:S06]  /*04c0*/  @!P0 BRA `(.L_x_94) ;  /* 0x0000000000448947 */ /* 0x000fec0003800000 */
[----:B------:R-:W-:Y:S01]  /*04d0*/  FSETP.GEU.FTZ.AND P0, PT, R6, RZ, PT ;  /* 0x000000ff0600720b */ /* 0x000fe20003f1e000 */
[----:B------:R-:W-:-:S12]  /*04e0*/  IMAD.MOV.U32 R0, RZ, RZ, R6 ;  /* 0x000000ffff007224 */ /* 0x000fd800078e0006 */
        /* <DEDUP_REMOVED lines=10> */
[----:B------:R-:W-:Y:S02]  /*0590*/  @!P0 IMAD.MOV.U32 R4, RZ, RZ, R0 ;  /* 0x000000ffff048224 */ /* 0x000fe400078e0000 */
[----:B------:R-:W-:-:S04]  /*05a0*/  @P0 FADD.FTZ R7, -R6, -RZ ;  /* 0x800000ff06070221 */ /* 0x000fc80000010100 */
[----:B------:R-:W-:-:S04]  /*05b0*/  @P0 FFMA R7, R6, R7, R5 ;  /* 0x0000000706070223 */ /* 0x000fc80000000005 */
[----:B------:R-:W-:-:S04]  /*05c0*/  @P0 FFMA R7, R7, R8, R6 ;  /* 0x0000000807070223 */ /* 0x000fc80000000006 */
[----:B------:R-:W-:-:S07]  /*05d0*/  @P0 FMUL.FTZ R4, R7, 2.3283064365386962891e-10 ;  /* 0x2f80000007040820 */ /* 0x000fce0000410000 */
.L_x_94:
[----:B------:R-:W-:Y:S01]  /*05e0*/  MOV R7, R4 ;  /* 0x0000000400077202 */ /* 0x000fe20000000f00 */
[----:B------:R-:W-:Y:S02]  /*05f0*/  IMAD.MOV.U32 R4, RZ, RZ, R9 ;  /* 0x000000ffff047224 */ /* 0x000fe400078e0009 */
[----:B------:R-:W-:-:S04]  /*0600*/  IMAD.MOV.U32 R5, RZ, RZ, 0x0 ;  /* 0x00000000ff057424 */ /* 0x000fc800078e00ff */
[----:B------:R-:W-:Y:S05]  /*0610*/  RET.REL.NODEC R4 `(_Z26update_error_for_bn_kernelPfS_S_fii) ;  /* 0xfffffff804787950 */ /* 0x000fea0003c3ffff */
        .weak           $__internal_6_$__cuda_sm3x_div_rn_noftz_f32_slowpath
        .type           $__internal_6_$__cuda_sm3x_div_rn_noftz_f32_slowpath,@function
        .size           $__internal_6_$__cuda_sm3x_div_rn_noftz_f32_slowpath,(.L_x_186 - $__internal_6_$__cuda_sm3x_div_rn_noftz_f32_slowpath)
$__internal_6_$__cuda_sm3x_div_rn_noftz_f32_slowpath:
[----:B------:R-:W-:Y:S01]  /*0620*/  SHF.R.U32.HI R6, RZ, 0x17, R3 ;  /* 0x00000017ff067819 */ /* 0x000fe20000011603 */
[----:B------:R-:W-:Y:S01]  /*0630*/  BSSY.RECONVERGENT B1, `(.L_x_95) ;  /* 0x0000063000017945 */ /* 0x000fe20003800200 */
[--C-:B------:R-:W-:Y:S02]  /*0640*/  SHF.R.U32.HI R5, RZ, 0x17, R0.reuse ;  /* 0x00000017ff057819 */ /* 0x100fe40000011600 */
[----:B------:R-:W-:Y:S02]  /*0650*/  LOP3.LUT R11, R6, 0xff, RZ, 0xc0, !PT ;  /* 0x000000ff060b7812 */ /* 0x000fe400078ec0ff */
[----:B------:R-:W-:Y:S01]  /*0660*/  LOP3.LUT R8, R5, 0xff, RZ, 0xc0, !PT ;  /* 0x000000ff05087812 */ /* 0x000fe200078ec0ff */
[----:B------:R-:W-:Y:S02]  /*0670*/  IMAD.MOV.U32 R5, RZ, RZ, R0 ;  /* 0x000000ffff057224 */ /* 0x000fe400078e0000 */
        /* <DEDUP_REMOVED lines=24> */
[----:B------:R-:W-:Y:S01]  /*0800*/  @P0 IMAD.MOV.U32 R6, RZ, RZ, RZ ;  /* 0x000000ffff060224 */ /* 0x000fe200078e00ff */
[----:B------:R-:W-:Y:S01]  /*0810*/  @!P0 MOV R6, 0xffffffc0 ;  /* 0xffffffc000068802 */ /* 0x000fe20000000f00 */
[----:B------:R-:W-:Y:S01]  /*0820*/  @!P0 FFMA R5, R0, 1.84467440737095516160e+19, RZ ;  /* 0x5f80000000058823 */ /* 0x000fe200000000ff */
[----:B------:R-:W-:-:S03]  /*0830*/  @!P1 FFMA R3, R3, 1.84467440737095516160e+19, RZ ;  /* 0x5f80000003039823 */ /* 0x000fc600000000ff */
[----:B------:R-:W-:-:S07]  /*0840*/  @!P1 VIADD R6, R6, 0x40 ;  /* 0x0000004006069836 */ /* 0x000fce0000000000 */
.L_x_96:
[----:B------:R-:W-:Y:S01]  /*0850*/  LEA R0, R11, 0xc0800000, 0x17 ;  /* 0xc08000000b007811 */ /* 0x000fe200078eb8ff */
[----:B------:R-:W-:Y:S01]  /*0860*/  VIADD R8, R8, 0xffffff81 ;  /* 0xffffff8108087836 */ /* 0x000fe20000000000 */
[----:B------:R-:W-:Y:S03]  /*0870*/  BSSY.RECONVERGENT B2, `(.L_x_101) ;  /* 0x0000035000027945 */ /* 0x000fe60003800200 */
[----:B------:R-:W-:Y:S02]  /*0880*/  IMAD.IADD R3, R3, 0x1, -R0 ;  /* 0x0000000103037824 */ /* 0x000fe400078e0a00 */
[----:B------:R-:W-:Y:S02]  /*0890*/  IMAD R0, R8, -0x800000, R5 ;  /* 0xff80000008007824 */ /* 0x000fe400078e0205 */
[----:B------:R-:W0:Y:S01]  /*08a0*/  MUFU.RCP R7, R3 ;  /* 0x0000000300077308 */ /* 0x000e220000001000 */
[----:B------:R-:W-:-:S04]  /*08b0*/  FADD.FTZ R9, -R3, -RZ ;  /* 0x800000ff03097221 */ /* 0x000fc80000010100 */
[----:B0-----:R-:W-:-:S04]  /*08c0*/  FFMA R10, R7, R9, 1 ;  /* 0x3f800000070a7423 */ /* 0x001fc80000000009 */
[----:B------:R-:W-:-:S04]  /*08d0*/  FFMA R12, R7, R10, R7 ;  /* 0x0000000a070c7223 */ /* 0x000fc80000000007 */
[----:B------:R-:W-:-:S04]  /*08e0*/  FFMA R5, R0, R12, RZ ;  /* 0x0000000c00057223 */ /* 0x000fc800000000ff */
[----:B------:R-:W-:-:S04]  /*08f0*/  FFMA R10, R9, R5, R0 ;  /* 0x00000005090a7223 */ /* 0x000fc80000000000 */
[----:B------:R-:W-:Y:S01]  /*0900*/  FFMA R7, R12, R10, R5 ;  /* 0x0000000a0c077223 */ /* 0x000fe20000000005 */
[----:B------:R-:W-:-:S03]  /*0910*/  IADD3 R5, PT, PT, R8, 0x7f, -R11 ;  /* 0x0000007f08057810 */ /* 0x000fc60007ffe80b */
[----:B------:R-:W-:Y:S01]  /*0920*/  FFMA R10, R9, R7, R0 ;  /* 0x00000007090a7223 */ /* 0x000fe20000000000 */
[----:B------:R-:W-:-:S03]  /*0930*/  IADD3 R5, PT, PT, R5, R6, RZ ;  /* 0x0000000605057210 */ /* 0x000fc60007ffe0ff */
[----:B------:R-:W-:-:S05]  /*0940*/  FFMA R0, R12, R10, R7 ;  /* 0x0000000a0c007223 */ /* 0x000fca0000000007 */
[----:B------:R-:W-:-:S04]  /*0950*/  SHF.R.U32.HI R3, RZ, 0x17, R0 ;  /* 0x00000017ff037819 */ /* 0x000fc80000011600 */
[----:B------:R-:W-:-:S05]  /*0960*/  LOP3.LUT R3, R3, 0xff, RZ, 0xc0, !PT ;  /* 0x000000ff03037812 */ /* 0x000fca00078ec0ff */
[----:B------:R-:W-:-:S04]  /*0970*/  IMAD.IADD R9, R3, 0x1, R5 ;  /* 0x0000000103097824 */ /* 0x000fc800078e0205 */
        /* <DEDUP_REMOVED lines=11> */
[C---:B------:R-:W-:Y:S01]  /*0a30*/  IADD3 R8, PT, PT, R9.reuse, 0x20, RZ ;  /* 0x0000002009087810 */ /* 0x040fe20007ffe0ff */
[CCC-:B------:R-:W-:Y:S01]  /*0a40*/  FFMA.RM R6, R12.reuse, R10.reuse, R7.reuse ;  /* 0x0000000a0c067223 */ /* 0x1c0fe20000004007 */
[----:B------:R-:W-:Y:S02]  /*0a50*/  ISETP.NE.AND P2, PT, R9, RZ, PT ;  /* 0x000000ff0900720c */ /* 0x000fe40003f45270 */
[----:B------:R-:W-:Y:S01]  /*0a60*/  LOP3.LUT R5, R3, 0x7fffff, RZ, 0xc0, !PT ;  /* 0x007fffff03057812 */ /* 0x000fe200078ec0ff */
[----:B------:R-:W-:Y:S01]  /*0a70*/  FFMA.RP R3, R12, R10, R7 ;  /* 0x0000000a0c037223 */ /* 0x000fe20000008007 */
[----:B------:R-:W-:Y:S01]  /*0a80*/  IMAD.MOV R7, RZ, RZ, -R9 ;  /* 0x000000ffff077224 */ /* 0x000fe200078e0a09 */
[----:B------:R-:W-:Y:S02]  /*0a90*/  ISETP.NE.AND P1, PT, R9, RZ, PT ;  /* 0x000000ff0900720c */ /* 0x000fe40003f25270 */
        /* <DEDUP_REMOVED lines=10> */
[----:B------:R-:W-:-:S05]  /*0b40*/  LOP3.LUT R3, R3, R6, RZ, 0xc0, !PT ;  /* 0x0000000603037212 */ /* 0x000fca00078ec0ff */
[----:B------:R-:W-:-:S05]  /*0b50*/  IMAD.IADD R3, R8, 0x1, R3 ;  /* 0x0000000108037824 */ /* 0x000fca00078e0203 */
[----:B------:R-:W-:Y:S01]  /*0b60*/  LOP3.LUT R0, R3, R0, RZ, 0xfc, !PT ;  /* 0x0000000003007212 */ /* 0x000fe200078efcff */
[----:B------:R-:W-:Y:S06]  /*0b70*/  BRA `(.L_x_104) ;  /* 0x0000000000107947 */ /* 0x000fec0003800000 */
.L_x_103:
[----:B------:R-:W-:-:S04]  /*0b80*/  LOP3.LUT R0, R0, 0x80000000, RZ, 0xc0, !PT ;  /* 0x8000000000007812 */ /* 0x000fc800078ec0ff */
[----:B------:R-:W-:Y:S01]  /*0b90*/  LOP3.LUT R0, R0, 0x7f800000, RZ, 0xfc, !PT ;  /* 0x7f80000000007812 */ /* 0x000fe200078efcff */
[----:B------:R-:W-:Y:S06]  /*0ba0*/  BRA `(.L_x_104) ;  /* 0x0000000000047947 */ /* 0x000fec0003800000 */
.L_x_102:
[----:B------:R-:W-:-:S07]  /*0bb0*/  LEA R0, R5, R0, 0x17 ;  /* 0x0000000005007211 */ /* 0x000fce00078eb8ff */
.L_x_104:
[----:B------:R-:W-:Y:S05]  /*0bc0*/  BSYNC.RECONVERGENT B2 ;  /* 0x0000000000027941 */ /* 0x000fea0003800200 */
.L_x_101:
[----:B------:R-:W-:Y:S05]  /*0bd0*/  BRA `(.L_x_105) ;  /* 0x0000000000207947 */ /* 0x000fea0003800000 */
.L_x_100:
[----:B------:R-:W-:-:S04]  /*0be0*/  LOP3.LUT R0, R3, 0x80000000, R5, 0x48, !PT ;  /* 0x8000000003007812 */ /* 0x000fc800078e4805 */
[----:B------:R-:W-:Y:S01]  /*0bf0*/  LOP3.LUT R0, R0, 0x7f800000, RZ, 0xfc, !PT ;  /* 0x7f80000000007812 */ /* 0x000fe200078efcff */
[----:B------:R-:W-:Y:S06]  /*0c00*/  BRA `(.L_x_105) ;  /* 0x0000000000147947 */ /* 0x000fec0003800000 */
.L_x_99:
[----:B------:R-:W-:Y:S01]  /*0c10*/  LOP3.LUT R0, R3, 0x80000000, R5, 0x48, !PT ;  /* 0x8000000003007812 */ /* 0x000fe200078e4805 */
[----:B------:R-:W-:Y:S06]  /*0c20*/  BRA `(.L_x_105) ;  /* 0x00000000000c7947 */ /* 0x000fec0003800000 */
.L_x_98:
[----:B------:R-:W0:Y:S01]  /*0c30*/  MUFU.RSQ R0, -QNAN ;  /* 0xffc0000000007908 */ /* 0x000e220000001400 */
[----:B------:R-:W-:Y:S05]  /*0c40*/  BRA `(.L_x_105) ;  /* 0x0000000000047947 */ /* 0x000fea0003800000 */
.L_x_97:
[----:B------:R-:W-:-:S07]  /*0c50*/  FADD.FTZ R0, R0, R3 ;  /* 0x0000000300007221 */ /* 0x000fce0000010000 */
.L_x_105:
[----:B------:R-:W-:Y:S05]  /*0c60*/  BSYNC.RECONVERGENT B1 ;  /* 0x0000000000017941 */ /* 0x000fea0003800200 */
.L_x_95:
[----:B------:R-:W-:-:S04]  /*0c70*/  IMAD.MOV.U32 R5, RZ, RZ, 0x0 ;  /* 0x00000000ff057424 */ /* 0x000fc800078e00ff */
[----:B0-----:R-:W-:Y:S05]  /*0c80*/  RET.REL.NODEC R4 `(_Z26update_error_for_bn_kernelPfS_S_fii) ;  /* 0xfffffff004dc7950 */ /* 0x001fea0003c3ffff */
.L_x_106:
        /* <DEDUP_REMOVED lines=15> */
.L_x_186:


//--------------------- .text._Z30compute_bn_grad_batched_kernelPfS_S_S_ii --------------------------
	.section	.text._Z30compute_bn_grad_batched_kernelPfS_S_S_ii,"ax",@progbits
	.align	128
        .global         _Z30compute_bn_grad_batched_kernelPfS_S_S_ii
        .type           _Z30compute_bn_grad_batched_kernelPfS_S_S_ii,@function
        .size           _Z30compute_bn_grad_batched_kernelPfS_S_S_ii,(.L_x_196 - _Z30compute_bn_grad_batched_kernelPfS_S_S_ii)
        .other          _Z30compute_bn_grad_batched_kernelPfS_S_S_ii,@"STO_CUDA_ENTRY STV_DEFAULT"
_Z30compute_bn_grad_batched_kernelPfS_S_S_ii:
.text._Z30compute_bn_grad_batched_kernelPfS_S_S_ii:
[----:B------:R-:W-:Y:S01]  /*0000*/  LDC R1, c[0x0][0x37c] ;  /* 0x0000df00ff017b82 */ /* 0x000fe20000000800 */
[----:B------:R-:W0:Y:S07]  /*0010*/  S2R R2, SR_TID.X ;  /* 0x0000000000027919 */ /* 0x000e2e0000002100 */
[----:B------:R-:W0:Y:S08]  /*0020*/  S2UR UR4, SR_CTAID.X ;  /* 0x00000000000479c3 */ /* 0x000e300000002500 */
[----:B------:R-:W0:Y:S08]  /*0030*/  LDC R3, c[0x0][0x360] ;  /* 0x0000d800ff037b82 */ /* 0x000e300000000800 */
[----:B------:R-:W1:Y:S01]  /*0040*/  LDC R0, c[0x0][0x3a4] ;  /* 0x0000e900ff007b82 */ /* 0x000e620000000800 */
[----:B0-----:R-:W-:-:S05]  /*0050*/  IMAD R3, R3, UR4, R2 ;  /* 0x0000000403037c24 */ /* 0x001fca000f8e0202 */
[----:B-1----:R-:W-:-:S13]  /*0060*/  ISETP.GE.AND P0, PT, R3, R0, PT ;  /* 0x000000000300720c */ /* 0x002fda0003f06270 */
[----:B------:R-:W-:Y:S05]  /*0070*/  @P0 EXIT ;  /* 0x000000000000094d */ /* 0x000fea0003800000 */
[----:B------:R-:W0:Y:S01]  /*0080*/  LDCU UR5, c[0x0][0x3a0] ;  /* 0x00007400ff0577ac */ /* 0x000e220008000800 */
[----:B------:R-:W-:Y:S01]  /*0090*/  HFMA2 R17, -RZ, RZ, 0, 0 ;  /* 0x00000000ff117431 */ /* 0x000fe200000001ff */
[----:B------:R-:W-:Y:S01]  /*00a0*/  MOV R23, RZ ;  /* 0x000000ff00177202 */ /* 0x000fe20000000f00 */
[----:B------:R-:W1:Y:S01]  /*00b0*/  LDCU.64 UR8, c[0x0][0x358] ;  /* 0x00006b00ff0877ac */ /* 0x000e620008000a00 */
[----:B0-----:R-:W-:-:S09]  /*00c0*/  UISETP.GE.AND UP0, UPT, UR5, 0x1, UPT ;  /* 0x000000010500788c */ /* 0x001fd2000bf06270 */
[----:B-1----:R-:W-:Y:S05]  /*00d0*/  BRA.U !UP0, `(.L_x_107) ;  /* 0x0000000d08687547 */ /* 0x002fea000b800000 */
[----:B------:R-:W-:Y:S01]  /*00e0*/  UISETP.GE.U32.AND UP1, UPT, UR5, 0x10, UPT ;  /* 0x000000100500788c */ /* 0x000fe2000bf26070 */
[----:B------:R-:W-:Y:S01]  /*00f0*/  MOV R23, RZ ;  /* 0x000000ff00177202 */ /* 0x000fe20000000f00 */
[----:B------:R-:W-:Y:S01]  /*0100*/  ULOP3.LUT UR6, UR5, 0xf, URZ, 0xc0, !UPT ;  /* 0x0000000f05067892 */ /* 0x000fe2000f8ec0ff */
[----:B------:R-:W-:Y:S01]  /*0110*/  MOV R17, RZ ;  /* 0x000000ff00117202 */ /* 0x000fe20000000f00 */
[----:B------:R-:W-:Y:S02]  /*0120*/  UMOV UR4, URZ ;  /* 0x000000ff00047c82 */ /* 0x000fe40008000000 */
[----:B------:R-:W-:-:S03]  /*0130*/  UISETP.NE.AND UP0, UPT, UR6, URZ, UPT ;  /* 0x000000ff0600728c */ /* 0x000fc6000bf05270 */
[----:B------:R-:W-:Y:S08]  /*0140*/  BRA.U !UP1, `(.L_x_108) ;  /* 0x0000000509a87547 */ /* 0x000ff0000b800000 */
[----:B------:R-:W-:Y:S01]  /*0150*/  HFMA2 R23, -RZ, RZ, 0, 0 ;  /* 0x00000000ff177431 */ /* 0x000fe200000001ff */
[----:B------:R-:W-:Y:S01]  /*0160*/  ULOP3.LUT UR4, UR5, 0x7ffffff0, URZ, 0xc0, !UPT ;  /* 0x7ffffff005047892 */ /* 0x000fe2000f8ec0ff */
[----:B------:R-:W-:-:S03]  /*0170*/  MOV R5, R3 ;  /* 0x0000000300057202 */ /* 0x000fc60000000f00 */
[----:B------:R-:W-:-:S12]  /*0180*/  UIADD3 UR7, UPT, UPT, -UR4, URZ, URZ ;  /* 0x000000ff04077290 */ /* 0x000fd8000fffe1ff */
.L_x_109:
[----:B------:R-:W0:Y:S08]  /*0190*/  LDC.64 R6, c[0x0][0x380] ;  /* 0x0000e000ff067b82 */ /* 0x000e300000000a00 */
[----:B------:R-:W1:Y:S01]  /*01a0*/  LDC.64 R8, c[0x0][0x388] ;  /* 0x0000e200ff087b82 */ /* 0x000e620000000a00 */
[----:B0-----:R-:W-:-:S05]  /*01b0*/  IMAD.WIDE R6, R5, 0x4, R6 ;  /* 0x0000000405067825 */ /* 0x001fca00078e0206 */
[----:B------:R-:W2:Y:S01]  /*01c0*/  LDG.E R16, desc[UR8][R6.64] ;  /* 0x0000000806107981 */ /* 0x000ea2000c1e1900 */
[----:B-1----:R-:W-:-:S04]  /*01d0*/  IMAD.WIDE R8, R5, 0x4, R8 ;  /* 0x0000000405087825 */ /* 0x002fc800078e0208 */
[C---:B------:R-:W-:Y:S01]  /*01e0*/  IMAD.WIDE R10, R0.reuse, 0x4, R6 ;  /* 0x00000004000a7825 */ /* 0x040fe200078e0206 */
[----:B------:R-:W3:Y:S03]  /*01f0*/  LDG.E R22, desc[UR8][R8.64] ;  /* 0x0000000808167981 */ /* 0x000ee6000c1e1900 */
[C---:B------:R-:W-:Y:S01]  /*0200*/  IMAD.WIDE R24, R0.reuse, 0x4, R8 ;  /* 0x0000000400187825 */ /* 0x040fe200078e0208 */
[----:B------:R0:W4:Y:S04]  /*0210*/  LDG.E R15, desc[UR8][R10.64] ;  /* 0x000000080a0f7981 */ /* 0x000128000c1e1900 */
[----:B------:R1:W5:Y:S01]  /*0220*/  LDG.E R14, desc[UR8][R24.64] ;  /* 0x00000008180e7981 */ /* 0x000362000c1e1900 */
[----:B0-----:R-:W-:-:S04]  /*0230*/  IMAD.WIDE R10, R0, 0x4, R10 ;  /* 0x00000004000a7825 */ /* 0x001fc800078e020a */
[C---:B-1----:R-:W-:Y:S01]  /*0240*/  IMAD.WIDE R24, R0.reuse, 0x4, R24 ;  /* 0x0000000400187825 */ /* 0x042fe200078e0218 */
[----:B------:R-:W5:Y:S04]  /*0250*/  LDG.E R21, desc[UR8][R10.64] ;  /* 0x000000080a157981 */ /* 0x000f68000c1e1900 */
[----:B------:R-:W5:Y:S01]  /*0260*/  LDG.E R12, desc[UR8][R24.64] ;  /* 0x00000008180c7981 */ /* 0x000f62000c1e1900 */
[----:B------:R-:W-:-:S04]  /*0270*/  IMAD.WIDE R26, R0, 0x4, R10 ;  /* 0x00000004001a7825 */ /* 0x000fc800078e020a */
[C---:B------:R-:W-:Y:S01]  /*0280*/  IMAD.WIDE R18, R0.reuse, 0x4, R24 ;  /* 0x0000000400127825 */ /* 0x040fe200078e0218 */
[----:B------:R0:W5:Y:S04]  /*0290*/  LDG.E R13, desc[UR8][R26.64] ;  /* 0x000000081a0d7981 */ /* 0x000168000c1e1900 */
[----:B------:R1:W5:Y:S01]  /*02a0*/  LDG.E R4, desc[UR8][R18.64] ;  /* 0x0000000812047981 */ /* 0x000362000c1e1900 */
[----:B------:R-:W-:-:S04]  /*02b0*/  IMAD.WIDE R8, R0, 0x4, R18 ;  /* 0x0000000400087825 */ /* 0x000fc800078e0212 */
[C---:B0-----:R-:W-:Y:S01]  /*02c0*/  IMAD.WIDE R26, R0.reuse, 0x4, R26 ;  /* 0x00000004001a7825 */ /* 0x041fe200078e021a */
[----:B------:R0:W5:Y:S04]  /*02d0*/  LDG.E R28, desc[UR8][R8.64] ;  /* 0x00000008081c7981 */ /* 0x000168000c1e1900 */
[----:B------:R-:W5:Y:S01]  /*02e0*/  LDG.E R7, desc[UR8][R26.64] ;  /* 0x000000081a077981 */ /* 0x000f62000c1e1900 */
[----:B-1----:R-:W-:-:S04]  /*02f0*/  IMAD.WIDE R18, R0, 0x4, R26 ;  /* 0x0000000400127825 */ /* 0x002fc800078e021a */
[C---:B------:R-:W-:Y:S01]  /*0300*/  IMAD.WIDE R10, R0.reuse, 0x4, R8 ;  /* 0x00000004000a7825 */ /* 0x040fe200078e0208 */
[----:B------:R-:W5:Y:S04]  /*0310*/  LDG.E R29, desc[UR8][R18.64] ;  /* 0x00000008121d7981 */ /* 0x000f68000c1e1900 */
[----:B------:R1:W5:Y:S01]  /*0320*/  LDG.E R6, desc[UR8][R10.64] ;  /* 0x000000080a067981 */ /* 0x000362000c1e1900 */
[----:B------:R-:W-:-:S05]  /*0330*/  IMAD.WIDE R24, R0, 0x4, R18 ;  /* 0x0000000400187825 */ /* 0x000fca00078e0212 */
[----:B------:R-:W5:Y:S01]  /*0340*/  LDG.E R2, desc[UR8][R24.64] ;  /* 0x0000000818027981 */ /* 0x000f62000c1e1900 */
[----:B0-----:R-:W-:-:S04]  /*0350*/  IMAD.WIDE R8, R0, 0x4, R24 ;  /* 0x0000000400087825 */ /* 0x001fc800078e0218 */
[----:B-1----:R-:W-:-:S04]  /*0360*/  IMAD.WIDE R10, R0, 0x4, R10 ;  /* 0x00000004000a7825 */ /* 0x002fc800078e020a */
[C---:B------:R-:W-:Y:S01]  /*0370*/  IMAD.WIDE R18, R0.reuse, 0x4, R8 ;  /* 0x0000000400127825 */ /* 0x040fe200078e0208 */
[----:B------:R0:W5:Y:S04]  /*0380*/  LDG.E R24, desc[UR8][R8.64] ;  /* 0x0000000808187981 */ /* 0x000168000c1e1900 */
[----:B------:R-:W5:Y:S01]  /*0390*/  LDG.E R26, desc[UR8][R10.64] ;  /* 0x000000080a1a7981 */ /* 0x000f62000c1e1900 */
[----:B0-----:R-:W-:-:S05]  /*03a0*/  IMAD.WIDE R8, R0, 0x4, R10 ;  /* 0x0000000400087825 */ /* 0x001fca00078e020a */
[----:B------:R-:W5:Y:S01]  /*03b0*/  LDG.E R27, desc[UR8][R8.64] ;  /* 0x00000008081b7981 */ /* 0x000f62000c1e1900 */
[C---:B--2---:R-:W-:Y:S01]  /*03c0*/  FADD R20, R16.reuse, R23 ;  /* 0x0000001710147221 */ /* 0x044fe20000000000 */
[----:B---3--:R-:W-:Y:S02]  /*03d0*/  FFMA R25, R16, R22, R17 ;  /* 0x0000001610197223 */ /* 0x008fe40000000011 */
[----:B------:R0:W2:Y:S01]  /*03e0*/  LDG.E R22, desc[UR8][R18.64] ;  /* 0x0000000812167981 */ /* 0x0000a2000c1e1900 */
[----:B------:R-:W-:-:S04]  /*03f0*/  IMAD.WIDE R16, R0, 0x4, R8 ;  /* 0x0000000400107825 */ /* 0x000fc800078e0208 */
[----:B----4-:R-:W-:Y:S01]  /*0400*/  FADD R23, R20, R15 ;  /* 0x0000000f14177221 */ /* 0x010fe20000000000 */
[----:B0-----:R-:W-:-:S04]  /*0410*/  IMAD.WIDE R18, R0, 0x4, R18 ;  /* 0x0000000400127825 */ /* 0x001fc800078e0212 */
[----:B-----5:R-:W-:Y:S02]  /*0420*/  FFMA R8, R15, R14, R25 ;  /* 0x0000000e0f087223 */ /* 0x020fe40000000019 */
[----:B------:R0:W3:Y:S01]  /*0430*/  LDG.E R25, desc[UR8][R16.64] ;  /* 0x0000000810197981 */ /* 0x0000e2000c1e1900 */
[----:B------:R-:W-:-:S03]  /*0440*/  IMAD.WIDE R10, R0, 0x4, R16 ;  /* 0x00000004000a7825 */ /* 0x000fc600078e0210 */
[----:B------:R-:W4:Y:S01]  /*0450*/  LDG.E R20, desc[UR8][R18.64] ;  /* 0x0000000812147981 */ /* 0x000f22000c1e1900 */
[----:B------:R-:W-:-:S04]  /*0460*/  IMAD.WIDE R14, R0, 0x4, R18 ;  /* 0x00000004000e7825 */ /* 0x000fc800078e0212 */
[----:B0-----:R-:W-:Y:S01]  /*0470*/  FADD R16, R23, R21 ;  /* 0x0000001517107221 */ /* 0x001fe20000000000 */
[----:B------:R-:W-:Y:S01]  /*0480*/  FFMA R21, R21, R12, R8 ;  /* 0x0000000c15157223 */ /* 0x000fe20000000008 */
[----:B------:R-:W5:Y:S01]  /*0490*/  LDG.E R23, desc[UR8][R10.64] ;  /* 0x000000080a177981 */ /* 0x000f62000c1e1900 */
[----:B------:R-:W-:-:S03]  /*04a0*/  IMAD.WIDE R8, R0, 0x4, R10 ;  /* 0x0000000400087825 */ /* 0x000fc600078e020a */
[----:B------:R0:W5:Y:S02]  /*04b0*/  LDG.E R12, desc[UR8][R14.64] ;  /* 0x000000080e0c7981 */ /* 0x000164000c1e1900 */
[----:B0-----:R-:W-:-:S04]  /*04c0*/  IMAD.WIDE R14, R0, 0x4, R14 ;  /* 0x00000004000e7825 */ /* 0x001fc800078e020e */
[----:B------:R-:W-:Y:S01]  /*04d0*/  FADD R11, R16, R13 ;  /* 0x0000000d100b7221 */ /* 0x000fe20000000000 */
[----:B------:R-:W-:Y:S01]  /*04e0*/  FFMA R13, R13, R4, R21 ;  /* 0x000000040d0d7223 */ /* 0x000fe20000000015 */
[C---:B------:R-:W-:Y:S01]  /*04f0*/  IMAD.WIDE R16, R0.reuse, 0x4, R8 ;  /* 0x0000000400107825 */ /* 0x040fe200078e0208 */
[----:B------:R-:W5:Y:S03]  /*0500*/  LDG.E R21, desc[UR8][R8.64] ;  /* 0x0000000808157981 */ /* 0x000f66000c1e1900 */
[----:B------:R-:W-:-:S04]  /*0510*/  IMAD.WIDE R18, R0, 0x4, R14 ;  /* 0x0000000400127825 */ /* 0x000fc800078e020e */
[----:B------:R-:W-:Y:S01]  /*0520*/  FFMA R28, R7, R28, R13 ;  /* 0x0000001c071c7223 */ /* 0x000fe2000000000d */
[----:B------:R-:W5:Y:S04]  /*0530*/  LDG.E R10, desc[UR8][R14.64] ;  /* 0x000000080e0a7981 */ /* 0x000f68000c1e1900 */
[----:B------:R0:W5:Y:S04]  /*0540*/  LDG.E R13, desc[UR8][R16.64] ;  /* 0x00000008100d7981 */ /* 0x000168000c1e1900 */
[----:B------:R1:W5:Y:S01]  /*0550*/  LDG.E R8, desc[UR8][R18.64] ;  /* 0x0000000812087981 */ /* 0x000362000c1e1900 */
[----:B------:R-:W-:Y:S01]  /*0560*/  FADD R4, R11, R7 ;  /* 0x000000070b047221 */ /* 0x000fe20000000000 */
[----:B0-----:R-:W-:-:S04]  /*0570*/  IMAD.WIDE R16, R0, 0x4, R16 ;  /* 0x0000000400107825 */ /* 0x001fc800078e0210 */
[C---:B-1----:R-:W-:Y:S01]  /*0580*/  IMAD.WIDE R18, R0.reuse, 0x4, R18 ;  /* 0x0000000400127825 */ /* 0x042fe200078e0212 */
[----:B------:R0:W5:Y:S03]  /*0590*/  LDG.E R11, desc[UR8][R16.64] ;  /* 0x00000008100b7981 */ /* 0x000166000c1e1900 */
[----:B------:R-:W-:Y:S01]  /*05a0*/  FFMA R7, R29, R6, R28 ;  /* 0x000000061d077223 */ /* 0x000fe2000000001c */
[----:B------:R-:W-:-:S04]  /*05b0*/  IMAD.WIDE R14, R0, 0x4, R18 ;  /* 0x00000004000e7825 */ /* 0x000fc800078e0212 */
[----:B------:R-:W-:Y:S01]  /*05c0*/  FADD R29, R4, R29 ;  /* 0x0000001d041d7221 */ /* 0x000fe20000000000 */
[----:B------:R1:W5:Y:S01]  /*05d0*/  LDG.E R6, desc[UR8][R18.64] ;  /* 0x0000000812067981 */ /* 0x000362000c1e1900 */
[----:B0-----:R-:W-:-:S03]  /*05e0*/  IMAD.WIDE R16, R0, 0x4, R16 ;  /* 0x0000000400107825 */ /* 0x001fc600078e0210 */
[----:B------:R0:W5:Y:S04]  /*05f0*/  LDG.E R4, desc[UR8][R14.64] ;  /* 0x000000080e047981 */ /* 0x000168000c1e1900 */
[----:B------:R-:W5:Y:S01]  /*0600*/  LDG.E R9, desc[UR8][R16.64] ;  /* 0x0000000810097981 */ /* 0x000f62000c1e1900 */
[----:B-1----:R-:W-:-:S04]  /*0610*/  IMAD.WIDE R18, R0, 0x4, R16 ;  /* 0x0000000400127825 */ /* 0x002fc800078e0210 */
[----:B0-----:R-:W-:-:S05]  /*0620*/  IMAD.WIDE R14, R0, 0x4, R14 ;  /* 0x00000004000e7825 */ /* 0x001fca00078e020e */
[----:B------:R-:W5:Y:S04]  /*0630*/  LDG.E R28, desc[UR8][R14.64] ;  /* 0x000000080e1c7981 */ /* 0x000f68000c1e1900 */
[----:B------:R0:W5:Y:S02]  /*0640*/  LDG.E R15, desc[UR8][R18.64] ;  /* 0x00000008120f7981 */ /* 0x000164000c1e1900 */
[----:B0-----:R-:W-:-:S06]  /*0650*/  IMAD.WIDE R18, R0, 0x4, R18 ;  /* 0x0000000400127825 */ /* 0x001fcc00078e0212 */
[----:B------:R-:W5:Y:S01]  /*0660*/  LDG.E R19, desc[UR8][R18.64] ;  /* 0x0000000812137981 */ /* 0x000f62000c1e1900 */
[----:B------:R-:W-:Y:S01]  /*0670*/  FFMA R7, R2, R26, R7 ;  /* 0x0000001a02077223 */ /* 0x000fe20000000007 */
[----:B------:R-:W-:-:S03]  /*0680*/  FADD R29, R29, R2 ;  /* 0x000000021d1d7221 */ /* 0x000fc60000000000 */
[----:B------:R-:W-:Y:S01]  /*0690*/  FFMA R7, R24, R27, R7 ;  /* 0x0000001b18077223 */ /* 0x000fe20000000007 */
[----:B------:R-:W-:Y:S01]  /*06a0*/  FADD R29, R29, R24 ;  /* 0x000000181d1d7221 */ /* 0x000fe20000000000 */
[----:B------:R-:W-:-:S04]  /*06b0*/  UIADD3 UR7, UPT, UPT, UR7, 0x10, URZ ;  /* 0x0000001007077890 */ /* 0x000fc8000fffe0ff */
[----:B------:R-:W-:Y:S01]  /*06c0*/  UISETP.NE.AND UP1, UPT, UR7, URZ, UPT ;  /* 0x000000ff0700728c */ /* 0x000fe2000bf25270 */
[----:B------:R-:W-:Y:S01]  /*06d0*/  LEA R5, R0, R5, 0x4 ;  /* 0x0000000500057211 */ /* 0x000fe200078e20ff */
[----:B--2---:R-:W-:Y:S01]  /*06e0*/  FADD R29, R29, R22 ;  /* 0x000000161d1d7221 */ /* 0x004fe20000000000 */
[----:B---3--:R-:W-:-:S03]  /*06f0*/  FFMA R7, R22, R25, R7 ;  /* 0x0000001916077223 */ /* 0x008fc60000000007 */
[----:B----4-:R-:W-:Y:S01]  /*0700*/  FADD R29, R29, R20 ;  /* 0x000000141d1d7221 */ /* 0x010fe20000000000 */
[----:B-----5:R-:W-:-:S03]  /*0710*/  FFMA R7, R20, R23, R7 ;  /* 0x0000001714077223 */ /* 0x020fc60000000007 */
[----:B------:R-:W-:Y:S01]  /*0720*/  FADD R29, R29, R12 ;  /* 0x0000000c1d1d7221 */ /* 0x000fe20000000000 */
[----:B------:R-:W-:-:S03]  /*0730*/  FFMA R7, R12, R21, R7 ;  /* 0x000000150c077223 */ /* 0x000fc60000000007 */
[----:B------:R-:W-:Y:S01]  /*0740*/  FADD R29, R29, R10 ;  /* 0x0000000a1d1d7221 */ /* 0x000fe20000000000 */
[----:B------:R-:W-:-:S03]  /*0750*/  FFMA R7, R10, R13, R7 ;  /* 0x0000000d0a077223 */ /* 0x000fc60000000007 */
[----:B------:R-:W-:Y:S01]  /*0760*/  FADD R29, R29, R8 ;  /* 0x000000081d1d7221 */ /* 0x000fe20000000000 */
[----:B------:R-:W-:-:S03]  /*0770*/  FFMA R7, R8, R11, R7 ;  /* 0x0000000b08077223 */ /* 0x000fc60000000007 */
[----:B------:R-:W-:-:S04]  /*0780*/  FADD R29, R29, R6 ;  /* 0x000000061d1d7221 */ /* 0x000fc80000000000 */
[----:B------:R-:W-:Y:S01]  /*0790*/  FADD R29, R29, R4 ;  /* 0x000000041d1d7221 */ /* 0x000fe20000000000 */
[----:B------:R-:W-:-:S03]  /*07a0*/  FFMA R7, R6, R9, R7 ;  /* 0x0000000906077223 */ /* 0x000fc60000000007 */
[----:B------:R-:W-:Y:S01]  /*07b0*/  FADD R23, R29, R28 ;  /* 0x0000001c1d177221 */ /* 0x000fe20000000000 */
[----:B------:R-:W-:-:S04]  /*07c0*/  FFMA R7, R4, R15, R7 ;  /* 0x0000000f04077223 */ /* 0x000fc80000000007 */
[----:B------:R-:W-:Y:S01]  /*07d0*/  FFMA R17, R28, R19, R7 ;  /* 0x000000131c117223 */ /* 0x000fe20000000007 */
[----:B------:R-:W-:Y:S06]  /*07e0*/  BRA.U UP1, `(.L_x_109) ;  /* 0xfffffff901687547 */ /* 0x000fec000b83ffff */
.L_x_108:
[----:B------:R-:W-:Y:S05]  /*07f0*/  BRA.U !UP0, `(.L_x_107) ;  /* 0x0000000508a07547 */ /* 0x000fea000b800000 */
[----:B------:R-:W-:Y:S02]  /*0800*/  UISETP.GE.U32.AND UP0, UPT, UR6, 0x8, UPT ;  /* 0x000000080600788c */ /* 0x000fe4000bf06070 */
[----:B------:R-:W-:-:S04]  /*0810*/  ULOP3.LUT UR7, UR5, 0x7, URZ, 0xc0, !UPT ;  /* 0x0000000705077892 */ /* 0x000fc8000f8ec0ff */
[----:B------:R-:W-:-:S03]  /*0820*/  UISETP.NE.AND UP1, UPT, UR7, URZ, UPT ;  /* 0x000000ff0700728c */ /* 0x000fc6000bf25270 */
[----:B------:R-:W-:Y:S08]  /*0830*/  BRA.U !UP0, `(.L_x_110) ;  /* 0x0000000108d07547 */ /* 0x000ff0000b800000 */
[----:B------:R-:W0:Y:S01]  /*0840*/  LDC.64 R6, c[0x0][0x380] ;  /* 0x0000e000ff067b82 */ /* 0x000e220000000a00 */
[----:B------:R-:W-:-:S07]  /*0850*/  IMAD R5, R0, UR4, R3 ;  /* 0x0000000400057c24 */ /* 0x000fce000f8e0203 */
[----:B------:R-:W1:Y:S01]  /*0860*/  LDC.64 R18, c[0x0][0x388] ;  /* 0x0000e200ff127b82 */ /* 0x000e620000000a00 */
[----:B0-----:R-:W-:-:S05]  /*0870*/  IMAD.WIDE R6, R5, 0x4, R6 ;  /* 0x0000000405067825 */ /* 0x001fca00078e0206 */
[----:B------:R-:W2:Y:S01]  /*0880*/  LDG.E R20, desc[UR8][R6.64] ;  /* 0x0000000806147981 */ /* 0x000ea2000c1e1900 */
[----:B------:R-:W-:-:S04]  /*0890*/  IMAD.WIDE R12, R0, 0x4, R6 ;  /* 0x00000004000c7825 */ /* 0x000fc800078e0206 */
[----:B-1----:R-:W-:Y:S01]  /*08a0*/  IMAD.WIDE R18, R5, 0x4, R18 ;  /* 0x0000000405127825 */ /* 0x002fe200078e0212 */
[----:B------:R0:W3:Y:S03]  /*08b0*/  LDG.E R16, desc[UR8][R12.64] ;  /* 0x000000080c107981 */ /* 0x0000e6000c1e1900 */
[C---:B------:R-:W-:Y:S01]  /*08c0*/  IMAD.WIDE R4, R0.reuse, 0x4, R12 ;  /* 0x0000000400047825 */ /* 0x040fe200078e020c */
[----:B------:R-:W4:Y:S03]  /*08d0*/  LDG.E R22, desc[UR8][R18.64] ;  /* 0x0000000812167981 */ /* 0x000f26000c1e1900 */
[C---:B------:R-:W-:Y:S01]  /*08e0*/  IMAD.WIDE R14, R0.reuse, 0x4, R18 ;  /* 0x00000004000e7825 */ /* 0x040fe200078e0212 */
[----:B------:R1:W5:Y:S03]  /*08f0*/  LDG.E R2, desc[UR8][R4.64] ;  /* 0x0000000804027981 */ /* 0x000366000c1e1900 */
[C---:B------:R-:W-:Y:S01]  /*0900*/  IMAD.WIDE R26, R0.reuse, 0x4, R4 ;  /* 0x00000004001a7825 */ /* 0x040fe200078e0204 */
[----:B------:R1:W5:Y:S03]  /*0910*/  LDG.E R25, desc[UR8][R14.64] ;  /* 0x000000080e197981 */ /* 0x000366000c1e1900 */
[----:B------:R-:W-:-:S04]  /*0920*/  IMAD.WIDE R28, R0, 0x4, R14 ;  /* 0x00000004001c7825 */ /* 0x000fc800078e020e */
[C---:B------:R-:W-:Y:S01]  /*0930*/  IMAD.WIDE R10, R0.reuse, 0x4, R26 ;  /* 0x00000004000a7825 */ /* 0x040fe200078e021a */
[----:B------:R1:W5:Y:S03]  /*0940*/  LDG.E R21, desc[UR8][R28.64] ;  /* 0x000000081c157981 */ /* 0x000366000c1e1900 */
[C---:B------:R-:W-:Y:S01]  /*0950*/  IMAD.WIDE R8, R0.reuse, 0x4, R28 ;  /* 0x0000000400087825 */ /* 0x040fe200078e021c */
[----:B------:R-:W5:Y:S03]  /*0960*/  LDG.E R26, desc[UR8][R26.64] ;  /* 0x000000081a1a7981 */ /* 0x000f66000c1e1900 */
[C---:B0-----:R-:W-:Y:S02]  /*0970*/  IMAD.WIDE R12, R0.reuse, 0x4, R8 ;  /* 0x00000004000c7825 */ /* 0x041fe400078e0208 */
[----:B------:R-:W5:Y:S02]  /*0980*/  LDG.E R9, desc[UR8][R8.64] ;  /* 0x0000000808097981 */ /* 0x000f64000c1e1900 */
[----:B-1----:R-:W-:-:S02]  /*0990*/  IMAD.WIDE R4, R0, 0x4, R10 ;  /* 0x0000000400047825 */ /* 0x002fc400078e020a */
[----:B------:R-:W5:Y:S02]  /*09a0*/  LDG.E R10, desc[UR8][R10.64] ;  /* 0x000000080a0a7981 */ /* 0x000f64000c1e1900 */
[C---:B------:R-:W-:Y:S02]  /*09b0*/  IMAD.WIDE R6, R0.reuse, 0x4, R12 ;  /* 0x0000000400067825 */ /* 0x040fe400078e020c */
[----:B------:R-:W5:Y:S02]  /*09c0*/  LDG.E R13, desc[UR8][R12.64] ;  /* 0x000000080c0d7981 */ /* 0x000f64000c1e1900 */
[C---:B------:R-:W-:Y:S02]  /*09d0*/  IMAD.WIDE R14, R0.reuse, 0x4, R4 ;  /* 0x00000004000e7825 */ /* 0x040fe400078e0204 */
[----:B------:R0:W5:Y:S02]  /*09e0*/  LDG.E R24, desc[UR8][R4.64] ;  /* 0x0000000804187981 */ /* 0x000164000c1e1900 */
[----:B------:R-:W-:-:S02]  /*09f0*/  IMAD.WIDE R18, R0, 0x4, R6 ;  /* 0x0000000400127825 */ /* 0x000fc400078e0206 */
[----:B------:R-:W5:Y:S02]  /*0a00*/  LDG.E R7, desc[UR8][R6.64] ;  /* 0x0000000806077981 */ /* 0x000f64000c1e1900 */
[----:B------:R-:W-:-:S04]  /*0a10*/  IMAD.WIDE R28, R0, 0x4, R14 ;  /* 0x00000004001c7825 */ /* 0x000fc800078e020e */
[----:B0-----:R-:W-:Y:S02]  /*0a20*/  IMAD.WIDE R4, R0, 0x4, R18 ;  /* 0x0000000400047825 */ /* 0x001fe400078e0212 */
[----:B------:R-:W5:Y:S04]  /*0a30*/  LDG.E R19, desc[UR8][R18.64] ;  /* 0x0000000812137981 */ /* 0x000f68000c1e1900 */
[----:B------:R-:W5:Y:S04]  /*0a40*/  LDG.E R6, desc[UR8][R14.64] ;  /* 0x000000080e067981 */ /* 0x000f68000c1e1900 */
[----:B------:R-:W5:Y:S04]  /*0a50*/  LDG.E R28, desc[UR8][R28.64] ;  /* 0x000000081c1c7981 */ /* 0x000f68000c1e1900 */
[----:B------:R-:W5:Y:S01]  /*0a60*/  LDG.E R11, desc[UR8][R4.64] ;  /* 0x00000008040b7981 */ /* 0x000f62000c1e1900 */
[----:B------:R-:W-:Y:S01]  /*0a70*/  UIADD3 UR4, UPT, UPT, UR4, 0x8, URZ ;  /* 0x0000000804047890 */ /* 0x000fe2000fffe0ff */
[----:B--2---:R-:W-:-:S04]  /*0a80*/  FADD R23, R23, R20 ;  /* 0x0000001417177221 */ /* 0x004fc80000000000 */
[----:B---3--:R-:W-:Y:S01]  /*0a90*/  FADD R23, R23, R16 ;  /* 0x0000001017177221 */ /* 0x008fe20000000000 */
[----:B----4-:R-:W-:-:S03]  /*0aa0*/  FFMA R17, R20, R22, R17 ;  /* 0x0000001614117223 */ /* 0x010fc60000000011 */
[----:B-----5:R-:W-:Y:S01]  /*0ab0*/  FADD R23, R23, R2 ;  /* 0x0000000217177221 */ /* 0x020fe20000000000 */
[----:B------:R-:W-:-:S04]  /*0ac0*/  FFMA R17, R16, R25, R17 ;  /* 0x0000001910117223 */ /* 0x000fc80000000011 */
[----:B------:R-:W-:Y:S01]  /*0ad0*/  FFMA R17, R2, R21, R17 ;  /* 0x0000001502117223 */ /* 0x000fe20000000011 */
[----:B------:R-:W-:-:S03]  /*0ae0*/  FADD R23, R23, R26 ;  /* 0x0000001a17177221 */ /* 0x000fc60000000000 */
        /* <DEDUP_REMOVED lines=8> */
[----:B------:R-:W-:-:S07]  /*0b70*/  FFMA R17, R28, R11, R7 ;  /* 0x0000000b1c117223 */ /* 0x000fce0000000007 */
.L_x_110:
        /* <DEDUP_REMOVED lines=8> */
[----:B0-----:R-:W-:-:S04]  /*0c00*/  IMAD.WIDE R6, R11, 0x4, R4 ;  /* 0x000000040b067825 */ /* 0x001fc800078e0204 */
[----:B-1----:R-:W-:-:S04]  /*0c10*/  IMAD.WIDE R8, R11, 0x4, R8 ;  /* 0x000000040b087825 */ /* 0x002fc800078e0208 */
[C---:B------:R-:W-:Y:S02]  /*0c20*/  IMAD.WIDE R10, R0.reuse, 0x4, R6 ;  /* 0x00000004000a7825 */ /* 0x040fe400078e0206 */
[----:B------:R-:W2:Y:S02]  /*0c30*/  LDG.E R6, desc[UR8][R6.64] ;  /* 0x0000000806067981 */ /* 0x000ea4000c1e1900 */
[C---:B------:R-:W-:Y:S02]  /*0c40*/  IMAD.WIDE R12, R0.reuse, 0x4, R8 ;  /* 0x00000004000c7825 */ /* 0x040fe400078e0208 */
[----:B------:R-:W3:Y:S02]  /*0c50*/  LDG.E R8, desc[UR8][R8.64] ;  /* 0x0000000808087981 */ /* 0x000ee4000c1e1900 */
[C---:B------:R-:W-:Y:S02]  /*0c60*/  IMAD.WIDE R14, R0.reuse, 0x4, R10 ;  /* 0x00000004000e7825 */ /* 0x040fe400078e020a */
[----:B------:R-:W4:Y:S02]  /*0c70*/  LDG.E R11, desc[UR8][R10.64] ;  /* 0x000000080a0b7981 */ /* 0x000f24000c1e1900 */
[----:B------:R-:W-:-:S02]  /*0c80*/  IMAD.WIDE R4, R0, 0x4, R12 ;  /* 0x0000000400047825 */ /* 0x000fc400078e020c */
[----:B------:R-:W5:Y:S02]  /*0c90*/  LDG.E R12, desc[UR8][R12.64] ;  /* 0x000000080c0c7981 */ /* 0x000f64000c1e1900 */
[C---:B------:R-:W-:Y:S02]  /*0ca0*/  IMAD.WIDE R18, R0.reuse, 0x4, R14 ;  /* 0x0000000400127825 */ /* 0x040fe400078e020e */
[----:B------:R-:W5:Y:S02]  /*0cb0*/  LDG.E R25, desc[UR8][R14.64] ;  /* 0x000000080e197981 */ /* 0x000f64000c1e1900 */
[----:B------:R-:W-:Y:S02]  /*0cc0*/  IMAD.WIDE R20, R0, 0x4, R4 ;  /* 0x0000000400147825 */ /* 0x000fe400078e0204 */
[----:B------:R-:W5:Y:S04]  /*0cd0*/  LDG.E R4, desc[UR8][R4.64] ;  /* 0x0000000804047981 */ /* 0x000f68000c1e1900 */
[----:B------:R-:W5:Y:S04]  /*0ce0*/  LDG.E R19, desc[UR8][R18.64] ;  /* 0x0000000812137981 */ /* 0x000f68000c1e1900 */
[----:B------:R-:W5:Y:S01]  /*0cf0*/  LDG.E R20, desc[UR8][R20.64] ;  /* 0x0000000814147981 */ /* 0x000f62000c1e1900 */
[----:B------:R-:W-:Y:S01]  /*0d00*/  UIADD3 UR4, UPT, UPT, UR4, 0x4, URZ ;  /* 0x0000000404047890 */ /* 0x000fe2000fffe0ff */
[----:B--2---:R-:W-:Y:S01]  /*0d10*/  FADD R23, R23, R6 ;  /* 0x0000000617177221 */ /* 0x004fe20000000000 */
[----:B---3--:R-:W-:-:S03]  /*0d20*/  FFMA R8, R6, R8, R17 ;  /* 0x0000000806087223 */ /* 0x008fc60000000011 */
[----:B----4-:R-:W-:Y:S01]  /*0d30*/  FADD R23, R23, R11 ;  /* 0x0000000b17177221 */ /* 0x010fe20000000000 */
[----:B-----5:R-:W-:-:S03]  /*0d40*/  FFMA R8, R11, R12, R8 ;  /* 0x0000000c0b087223 */ /* 0x020fc60000000008 */
[----:B------:R-:W-:Y:S01]  /*0d50*/  FADD R23, R23, R25 ;  /* 0x0000001917177221 */ /* 0x000fe20000000000 */
[----:B------:R-:W-:-:S03]  /*0d60*/  FFMA R8, R25, R4, R8 ;  /* 0x0000000419087223 */ /* 0x000fc60000000008 */
[----:B------:R-:W-:Y:S01]  /*0d70*/  FADD R23, R23, R19 ;  /* 0x0000001317177221 */ /* 0x000fe20000000000 */
[----:B------:R-:W-:-:S07]  /*0d80*/  FFMA R17, R19, R20, R8 ;  /* 0x0000001413117223 */ /* 0x000fce0000000008 */
.L_x_111:
[----:B------:R-:W-:Y:S05]  /*0d90*/  BRA.U !UP1, `(.L_x_107) ;  /* 0x0000000109387547 */ /* 0x000fea000b800000 */
[----:B------:R-:W0:Y:S01]  /*0da0*/  LDC.64 R8, c[0x0][0x380] ;  /* 0x0000e000ff087b82 */ /* 0x000e220000000a00 */
[----:B------:R-:W-:Y:S01]  /*0db0*/  IMAD R13, R0, UR4, R3 ;  /* 0x00000004000d7c24 */ /* 0x000fe2000f8e0203 */
[----:B------:R-:W-:-:S06]  /*0dc0*/  UIADD3 UR5, UPT, UPT, -UR5, URZ, URZ ;  /* 0x000000ff05057290 */ /* 0x000fcc000fffe1ff */
[----:B------:R-:W1:Y:S06]  /*0dd0*/  LDC.64 R10, c[0x0][0x388] ;  /* 0x0000e200ff0a7b82 */ /* 0x000e6c0000000a00 */
.L_x_112:
[----:B0-----:R-:W-:-:S04]  /*0de0*/  IMAD.WIDE R4, R13, 0x4, R8 ;  /* 0x000000040d047825 */ /* 0x001fc800078e0208 */
[C---:B-1----:R-:W-:Y:S02]  /*0df0*/  IMAD.WIDE R6, R13.reuse, 0x4, R10 ;  /* 0x000000040d067825 */ /* 0x042fe400078e020a */
[----:B------:R-:W2:Y:S04]  /*0e00*/  LDG.E R4, desc[UR8][R4.64] ;  /* 0x0000000804047981 */ /* 0x000ea8000c1e1900 */
[----:B------:R-:W3:Y:S01]  /*0e10*/  LDG.E R6, desc[UR8][R6.64] ;  /* 0x0000000806067981 */ /* 0x000ee2000c1e1900 */
[----:B------:R-:W-:Y:S01]  /*0e20*/  UIADD3 UR5, UPT, UPT, UR5, 0x1, URZ ;  /* 0x0000000105057890 */ /* 0x000fe2000fffe0ff */
[----:B------:R-:W-:-:S03]  /*0e30*/  IADD3 R13, PT, PT, R13, R0, RZ ;  /* 0x000000000d0d7210 */ /* 0x000fc60007ffe0ff */
[----:B------:R-:W-:Y:S01]  /*0e40*/  UISETP.NE.AND UP0, UPT, UR5, URZ, UPT ;  /* 0x000000ff0500728c */ /* 0x000fe2000bf05270 */
[C---:B--2---:R-:W-:Y:S01]  /*0e50*/  FADD R23, R4.reuse, R23 ;  /* 0x0000001704177221 */ /* 0x044fe20000000000 */
[----:B---3--:R-:W-:-:S07]  /*0e60*/  FFMA R17, R4, R6, R17 ;  /* 0x0000000604117223 */ /* 0x008fce0000000011 */
[----:B------:R-:W-:Y:S05]  /*0e70*/  BRA.U UP0, `(.L_x_112) ;  /* 0xfffffffd00d87547 */ /* 0x000fea000b83ffff */
.L_x_107:
[----:B------:R-:W0:Y:S08]  /*0e80*/  LDC.64 R4, c[0x0][0x390] ;  /* 0x0000e400ff047b82 */ /* 0x000e300000000a00 */
[----:B------:R-:W1:Y:S01]  /*0e90*/  LDC.64 R6, c[0x0][0x398] ;  /* 0x0000e600ff067b82 */ /* 0x000e620000000a00 */
[----:B0-----:R-:W-:-:S05]  /*0ea0*/  IMAD.WIDE R4, R3, 0x4, R4 ;  /* 0x0000000403047825 */ /* 0x001fca00078e0204 */
[----:B------:R-:W-:Y:S01]  /*0eb0*/  STG.E desc[UR8][R4.64], R17 ;  /* 0x0000001104007986 */ /* 0x000fe2000c101908 */
[----:B-1----:R-:W-:-:S05]  /*0ec0*/  IMAD.WIDE R2, R3, 0x4, R6 ;  /* 0x0000000403027825 */ /* 0x002fca00078e0206 */
[----:B------:R-:W-:Y:S01]  /*0ed0*/  STG.E desc[UR8][R2.64], R23 ;  /* 0x0000001702007986 */ /* 0x000fe2000c101908 */
[----:B------:R-:W-:Y:S05]  /*0ee0*/  EXIT ;  /* 0x000000000000794d */ /* 0x000fea0003800000 */
.L_x_113:
        /* <DEDUP_REMOVED lines=9> */
.L_x_196:


//--------------------- .text._Z35compute_hidden_delta_batched_kernelPfS_S_iii --------------------------
	.section	.text._Z35compute_hidden_delta_batched_kernelPfS_S_iii,"ax",@progbits
	.align	128
        .global         _Z35compute_hidden_delta_batched_kernelPfS_S_iii
        .type           _Z35compute_hidden_delta_batched_kernelPfS_S_iii,@function
        .size           _Z35compute_hidden_delta_batched_kernelPfS_S_iii,(.L_x_197 - _Z35compute_hidden_delta_batched_kernelPfS_S_iii)
        .other          _Z35compute_hidden_delta_batched_kernelPfS_S_iii,@"STO_CUDA_ENTRY STV_DEFAULT"
_Z35compute_hidden_delta_batched_kernelPfS_S_iii:
.text._Z35compute_hidden_delta_batched_kernelPfS_S_iii:
[----:B------:R-:W-:Y:S01]  /*0000*/  LDC R1, c[0x0][0x37c] ;  /* 0x0000df00ff017b82 */ /* 0x000fe20000000800 */
[----:B------:R-:W0:Y:S07]  /*0010*/  S2R R5, SR_TID.X ;  /* 0x0000000000057919 */ /* 0x000e2e0000002100 */
[----:B------:R-:W0:Y:S08]  /*0020*/  S2UR UR4, SR_CTAID.X ;  /* 0x00000000000479c3 */ /* 0x000e300000002500 */
[----:B------:R-:W0:Y:S08]  /*0030*/  LDC R0, c[0x0][0x360] ;  /* 0x0000d800ff007b82 */ /* 0x000e300000000800 */
[----:B------:R-:W1:Y:S01]  /*0040*/  LDC.64 R2, c[0x0][0x398] ;  /* 0x0000e600ff027b82 */ /* 0x000e620000000a00 */
[----:B0-----:R-:W-:-:S02]  /*0050*/  IMAD R0, R0, UR4, R5 ;  /* 0x0000000400007c24 */ /* 0x001fc4000f8e0205 */
[----:B-1----:R-:W-:-:S05]  /*0060*/  IMAD R5, R3, R2, RZ ;  /* 0x0000000203057224 */ /* 0x002fca00078e02ff */
[----:B------:R-:W-:-:S13]  /*0070*/  ISETP.GE.AND P0, PT, R0, R5, PT ;  /* 0x000000050000720c */ /* 0x000fda0003f06270 */
[----:B------:R-:W-:Y:S05]  /*0080*/  @P0 EXIT ;  /* 0x000000000000094d */ /* 0x000fea0003800000 */
[----:B------:R-:W-:Y:S01]  /*0090*/  IABS R9, R3 ;  /* 0x0000000300097213 */ /* 0x000fe20000000000 */
[----:B------:R-:W0:Y:S01]  /*00a0*/  LDCU.64 UR6, c[0x0][0x358] ;  /* 0x00006b00ff0677ac */ /* 0x000e220008000a00 */
[----:B------:R-:W-:Y:S02]  /*00b0*/  ISETP.GE.AND P2, PT, R0, RZ, PT ;  /* 0x000000ff0000720c */ /* 0x000fe40003f46270 */
[----:B------:R-:W1:Y:S01]  /*00c0*/  I2F.RP R2, R9 ;  /* 0x0000000900027306 */ /* 0x000e620000209400 */
[----:B------:R-:W-:-:S07]  /*00d0*/  MOV R26, RZ ;  /* 0x000000ff001a7202 */ /* 0x000fce0000000f00 */
[----:B-1----:R-:W1:Y:S02]  /*00e0*/  MUFU.RCP R2, R2 ;  /* 0x0000000200027308 */ /* 0x002e640000001000 */
[----:B-1----:R-:W-:-:S06]  /*00f0*/  IADD3 R4, PT, PT, R2, 0xffffffe, RZ ;  /* 0x0ffffffe02047810 */ /* 0x002fcc0007ffe0ff */
[----:B------:R1:W2:Y:S02]  /*0100*/  F2I.FTZ.U32.TRUNC.NTZ R5, R4 ;  /* 0x0000000400057305 */ /* 0x0002a4000021f000 */
[----:B-1----:R-:W-:Y:S01]  /*0110*/  HFMA2 R4, -RZ, RZ, 0, 0 ;  /* 0x00000000ff047431 */ /* 0x002fe200000001ff */
[----:B--2---:R-:W-:-:S05]  /*0120*/  IADD3 R6, PT, PT, RZ, -R5, RZ ;  /* 0x80000005ff067210 */ /* 0x004fca0007ffe0ff */
[----:B------:R-:W-:Y:S01]  /*0130*/  IMAD R7, R6, R9, RZ ;  /* 0x0000000906077224 */ /* 0x000fe200078e02ff */
[----:B------:R-:W-:-:S03]  /*0140*/  IABS R6, R0 ;  /* 0x0000000000067213 */ /* 0x000fc60000000000 */
[----:B------:R-:W-:-:S06]  /*0150*/  IMAD.HI.U32 R5, R5, R7, R4 ;  /* 0x0000000705057227 */ /* 0x000fcc00078e0004 */
[----:B------:R-:W-:-:S05]  /*0160*/  IMAD.HI.U32 R5, R5, R6, RZ ;  /* 0x0000000605057227 */ /* 0x000fca00078e00ff */
[----:B------:R-:W-:-:S05]  /*0170*/  IADD3 R2, PT, PT, -R5, RZ, RZ ;  /* 0x000000ff05027210 */ /* 0x000fca0007ffe1ff */
[C---:B------:R-:W-:Y:S02]  /*0180*/  IMAD R6, R9.reuse, R2, R6 ;  /* 0x0000000209067224 */ /* 0x040fe400078e0206 */
[----:B------:R-:W1:Y:S03]  /*0190*/  LDC R2, c[0x0][0x3a0] ;  /* 0x0000e800ff027b82 */ /* 0x000e660000000800 */
[----:B------:R-:W-:-:S13]  /*01a0*/  ISETP.GT.U32.AND P0, PT, R9, R6, PT ;  /* 0x000000060900720c */ /* 0x000fda0003f04070 */
[----:B------:R-:W-:-:S04]  /*01b0*/  @!P0 IADD3 R6, PT, PT, R6, -R9, RZ ;  /* 0x8000000906068210 */ /* 0x000fc80007ffe0ff */
[----:B------:R-:W-:Y:S01]  /*01c0*/  ISETP.GT.U32.AND P1, PT, R9, R6, PT ;  /* 0x000000060900720c */ /* 0x000fe20003f24070 */
[----:B------:R-:W-:Y:S01]  /*01d0*/  IMAD.IADD R7, R6, 0x1, -R9 ;  /* 0x0000000106077824 */ /* 0x000fe200078e0a09 */
[----:B-1----:R-:W-:-:S04]  /*01e0*/  ISETP.GE.AND P3, PT, R2, 0x1, PT ;  /* 0x000000010200780c */ /* 0x002fc80003f66270 */
[----:B------:R-:W-:-:S04]  /*01f0*/  SEL R7, R7, R6, !P1 ;  /* 0x0000000607077207 */ /* 0x000fc80004800000 */
[----:B------:R-:W-:-:S05]  /*0200*/  @!P2 IADD3 R7, PT, PT, -R7, RZ, RZ ;  /* 0x000000ff0707a210 */ /* 0x000fca0007ffe1ff */
[----:B0-----:R-:W-:Y:S05]  /*0210*/  @!P3 BRA `(.L_x_114) ;  /* 0x0000000400e0b947 */ /* 0x001fea0003800000 */
[----:B------:R-:W-:Y:S02]  /*0220*/  ISETP.GE.U32.AND P1, PT, R6, R9, PT ;  /* 0x000000090600720c */ /* 0x000fe40003f26070 */
[-C--:B------:R-:W-:Y:S02]  /*0230*/  LOP3.LUT R4, R0, R3.reuse, RZ, 0x3c, !PT ;  /* 0x0000000300047212 */ /* 0x080fe400078e3cff */
[----:B------:R-:W-:Y:S02]  /*0240*/  @!P0 IADD3 R5, PT, PT, R5, 0x1, RZ ;  /* 0x0000000105058810 */ /* 0x000fe40007ffe0ff */
[----:B------:R-:W-:Y:S02]  /*0250*/  ISETP.GE.AND P2, PT, R4, RZ, PT ;  /* 0x000000ff0400720c */ /* 0x000fe40003f46270 */
[----:B------:R-:W-:Y:S02]  /*0260*/  ISETP.NE.AND P0, PT, R3, RZ, PT ;  /* 0x000000ff0300720c */ /* 0x000fe40003f05270 */
[----:B------:R-:W-:-:S02]  /*0270*/  LOP3.LUT R18, RZ, R3, RZ, 0x33, !PT ;  /* 0x00000003ff127212 */ /* 0x000fc400078e33ff */
[C---:B------:R-:W-:Y:S02]  /*0280*/  LOP3.LUT R25, R2.reuse, 0x7, RZ, 0xc0, !PT ;  /* 0x0000000702197812 */ /* 0x040fe400078ec0ff */
[----:B------:R-:W-:Y:S02]  /*0290*/  @P1 IADD3 R5, PT, PT, R5, 0x1, RZ ;  /* 0x0000000105051810 */ /* 0x000fe40007ffe0ff */
[----:B------:R-:W-:Y:S02]  /*02a0*/  ISETP.GE.U32.AND P1, PT, R2, 0x8, PT ;  /* 0x000000080200780c */ /* 0x000fe40003f26070 */
[----:B------:R-:W-:Y:S01]  /*02b0*/  MOV R26, RZ ;  /* 0x000000ff001a7202 */ /* 0x000fe20000000f00 */
[----:B------:R-:W-:Y:S01]  /*02c0*/  @!P2 IMAD.MOV R5, RZ, RZ, -R5 ;  /* 0x000000ffff05a224 */ /* 0x000fe200078e0a05 */
[----:B------:R-:W-:Y:S02]  /*02d0*/  ISETP.NE.AND P2, PT, R25, RZ, PT ;  /* 0x000000ff1900720c */ /* 0x000fe40003f45270 */
[----:B------:R-:W-:-:S02]  /*02e0*/  MOV R17, RZ ;  /* 0x000000ff00117202 */ /* 0x000fc40000000f00 */
[C---:B------:R-:W-:Y:S02]  /*02f0*/  SEL R5, R18.reuse, R5, !P0 ;  /* 0x0000000512057207 */ /* 0x040fe40004000000 */
[----:B------:R-:W-:-:S03]  /*0300*/  SEL R18, R18, R7, !P0 ;  /* 0x0000000712127207 */ /* 0x000fc60004000000 */
[----:B------:R-:W-:Y:S01]  /*0310*/  IMAD R20, R5, R2, RZ ;  /* 0x0000000205147224 */ /* 0x000fe200078e02ff */
[----:B------:R-:W-:Y:S06]  /*0320*/  @!P1 BRA `(.L_x_115) ;  /* 0x0000000000c49947 */ /* 0x000fec0003800000 */
[----:B------:R-:W0:Y:S01]  /*0330*/  LDCU.64 UR4, c[0x0][0x380] ;  /* 0x00007000ff0477ac */ /* 0x000e220008000a00 */
[----:B------:R-:W-:Y:S01]  /*0340*/  LOP3.LUT R17, R2, 0x7ffffff8, RZ, 0xc0, !PT ;  /* 0x7ffffff802117812 */ /* 0x000fe200078ec0ff */
[----:B------:R-:W-:Y:S01]  /*0350*/  HFMA2 R26, -RZ, RZ, 0, 0 ;  /* 0x00000000ff1a7431 */ /* 0x000fe200000001ff */
[----:B------:R-:W-:Y:S01]  /*0360*/  MOV R16, R20 ;  /* 0x0000001400107202 */ /* 0x000fe20000000f00 */
[----:B------:R-:W-:Y:S01]  /*0370*/  IMAD.MOV.U32 R22, RZ, RZ, R18 ;  /* 0x000000ffff167224 */ /* 0x000fe200078e0012 */
[----:B------:R-:W-:Y:S01]  /*0380*/  IADD3 R19, PT, PT, -R17, RZ, RZ ;  /* 0x000000ff11137210 */ /* 0x000fe20007ffe1ff */
[----:B0-----:R-:W-:-:S04]  /*0390*/  UIADD3 UR4, UP0, UPT, UR4, 0x10, URZ ;  /* 0x0000001004047890 */ /* 0x001fc8000ff1e0ff */
[----:B------:R-:W-:-:S12]  /*03a0*/  UIADD3.X UR5, UPT, UPT, URZ, UR5, URZ, UP0, !UPT ;  /* 0x00000005ff057290 */ /* 0x000fd800087fe4ff */
.L_x_116:
[----:B------:R-:W0:Y:S01]  /*03b0*/  LDC.64 R14, c[0x0][0x388] ;  /* 0x0000e200ff0e7b82 */ /* 0x000e220000000a00 */
[----:B------:R-:W-:Y:S02]  /*03c0*/  MOV R4, UR4 ;  /* 0x0000000400047c02 */ /* 0x000fe40008000f00 */
[----:B------:R-:W-:-:S03]  /*03d0*/  MOV R5, UR5 ;  /* 0x0000000500057c02 */ /* 0x000fc60008000f00 */
[----:B------:R-:W-:-:S05]  /*03e0*/  IMAD.WIDE R4, R16, 0x4, R4 ;  /* 0x0000000410047825 */ /* 0x000fca00078e0204 */
[----:B------:R-:W2:Y:S04]  /*03f0*/  LDG.E R21, desc[UR6][R4.64+-0x10] ;  /* 0xfffff00604157981 */ /* 0x000ea8000c1e1900 */
[----:B------:R-:W3:Y:S04]  /*0400*/  LDG.E R23, desc[UR6][R4.64+-0xc] ;  /* 0xfffff40604177981 */ /* 0x000ee8000c1e1900 */
[----:B------:R-:W4:Y:S01]  /*0410*/  LDG.E R29, desc[UR6][R4.64+-0x8] ;  /* 0xfffff806041d7981 */ /* 0x000f22000c1e1900 */
[----:B0-----:R-:W-:-:S05]  /*0420*/  IMAD.WIDE R14, R22, 0x4, R14 ;  /* 0x00000004160e7825 */ /* 0x001fca00078e020e */
[----:B------:R0:W2:Y:S01]  /*0430*/  LDG.E R24, desc[UR6][R14.64] ;  /* 0x000000060e187981 */ /* 0x0000a2000c1e1900 */
[----:B------:R-:W-:-:S04]  /*0440*/  IMAD.WIDE R12, R3, 0x4, R14 ;  /* 0x00000004030c7825 */ /* 0x000fc800078e020e */
[C---:B------:R-:W-:Y:S02]  /*0450*/  IMAD.WIDE R6, R3.reuse, 0x4, R12 ;  /* 0x0000000403067825 */ /* 0x040fe400078e020c */
[----:B------:R-:W3:Y:S02]  /*0460*/  LDG.E R12, desc[UR6][R12.64] ;  /* 0x000000060c0c7981 */ /* 0x000ee4000c1e1900 */
[C---:B------:R-:W-:Y:S02]  /*0470*/  IMAD.WIDE R8, R3.reuse, 0x4, R6 ;  /* 0x0000000403087825 */ /* 0x040fe400078e0206 */
[----:B------:R1:W4:Y:S02]  /*0480*/  LDG.E R28, desc[UR6][R6.64] ;  /* 0x00000006061c7981 */ /* 0x000324000c1e1900 */
[C---:B------:R-:W-:Y:S02]  /*0490*/  IMAD.WIDE R10, R3.reuse, 0x4, R8 ;  /* 0x00000004030a7825 */ /* 0x040fe400078e0208 */
[----:B------:R-:W5:Y:S02]  /*04a0*/  LDG.E R8, desc[UR6][R8.64] ;  /* 0x0000000608087981 */ /* 0x000f64000c1e1900 */
[----:B0-----:R-:W-:-:S05]  /*04b0*/  IMAD.WIDE R14, R3, 0x4, R10 ;  /* 0x00000004030e7825 */ /* 0x001fca00078e020a */
[----:B------:R-:W5:Y:S04]  /*04c0*/  LDG.E R13, desc[UR6][R14.64] ;  /* 0x000000060e0d7981 */ /* 0x000f68000c1e1900 */
[----:B------:R-:W5:Y:S04]  /*04d0*/  LDG.E R9, desc[UR6][R10.64] ;  /* 0x000000060a097981 */ /* 0x000f68000c1e1900 */
[----:B------:R-:W5:Y:S04]  /*04e0*/  LDG.E R11, desc[UR6][R4.64+-0x4] ;  /* 0xfffffc06040b7981 */ /* 0x000f68000c1e1900 */
[----:B------:R-:W5:Y:S01]  /*04f0*/  LDG.E R10, desc[UR6][R4.64+0x8] ;  /* 0x00000806040a7981 */ /* 0x000f62000c1e1900 */
[----:B--2---:R-:W-:Y:S01]  /*0500*/  FFMA R24, R21, R24, R26 ;  /* 0x0000001815187223 */ /* 0x004fe2000000001a */
[----:B------:R-:W-:-:S02]  /*0510*/  IMAD.WIDE R26, R3, 0x4, R14 ;  /* 0x00000004031a7825 */ /* 0x000fc400078e020e */
[----:B------:R-:W2:Y:S04]  /*0520*/  LDG.E R21, desc[UR6][R4.64] ;  /* 0x0000000604157981 */ /* 0x000ea8000c1e1900 */
[----:B------:R-:W2:Y:S01]  /*0530*/  LDG.E R14, desc[UR6][R4.64+0x4] ;  /* 0x00000406040e7981 */ /* 0x000ea2000c1e1900 */
[----:B-1----:R-:W-:-:S03]  /*0540*/  IMAD.WIDE R6, R3, 0x4, R26 ;  /* 0x0000000403067825 */ /* 0x002fc600078e021a */
[----:B------:R-:W2:Y:S04]  /*0550*/  LDG.E R15, desc[UR6][R4.64+0xc] ;  /* 0x00000c06040f7981 */ /* 0x000ea8000c1e1900 */
[----:B------:R-:W2:Y:S04]  /*0560*/  LDG.E R6, desc[UR6][R6.64] ;  /* 0x0000000606067981 */ /* 0x000ea8000c1e1900 */
[----:B------:R-:W2:Y:S01]  /*0570*/  LDG.E R5, desc[UR6][R26.64] ;  /* 0x000000061a057981 */ /* 0x000ea2000c1e1900 */
[----:B---3--:R-:W-:Y:S01]  /*0580*/  FFMA R12, R23, R12, R24 ;  /* 0x0000000c170c7223 */ /* 0x008fe20000000018 */
[----:B------:R-:W-:-:S03]  /*0590*/  IADD3 R19, PT, PT, R19, 0x8, RZ ;  /* 0x0000000813137810 */ /* 0x000fc60007ffe0ff */
[----:B----4-:R-:W-:Y:S01]  /*05a0*/  FFMA R12, R29, R28, R12 ;  /* 0x0000001c1d0c7223 */ /* 0x010fe2000000000c */
[----:B------:R-:W-:Y:S01]  /*05b0*/  ISETP.NE.AND P0, PT, R19, RZ, PT ;  /* 0x000000ff1300720c */ /* 0x000fe20003f05270 */
[----:B------:R-:W-:Y:S01]  /*05c0*/  VIADD R16, R16, 0x8 ;  /* 0x0000000810107836 */ /* 0x000fe20000000000 */
[----:B------:R-:W-:Y:S01]  /*05d0*/  LEA R22, R3, R22, 0x3 ;  /* 0x0000001603167211 */ /* 0x000fe200078e18ff */
[----:B-----5:R-:W-:-:S04]  /*05e0*/  FFMA R8, R11, R8, R12 ;  /* 0x000000080b087223 */ /* 0x020fc8000000000c */
[----:B--2---:R-:W-:-:S04]  /*05f0*/  FFMA R9, R21, R9, R8 ;  /* 0x0000000915097223 */ /* 0x004fc80000000008 */
[----:B------:R-:W-:-:S04]  /*0600*/  FFMA R9, R14, R13, R9 ;  /* 0x0000000d0e097223 */ /* 0x000fc80000000009 */
[----:B------:R-:W-:-:S04]  /*0610*/  FFMA R10, R10, R5, R9 ;  /* 0x000000050a0a7223 */ /* 0x000fc80000000009 */
[----:B------:R-:W-:Y:S01]  /*0620*/  FFMA R26, R15, R6, R10 ;  /* 0x000000060f1a7223 */ /* 0x000fe2000000000a */
[----:B------:R-:W-:Y:S06]  /*0630*/  @P0 BRA `(.L_x_116) ;  /* 0xfffffffc005c0947 */ /* 0x000fec000383ffff */
.L_x_115:
[----:B------:R-:W-:Y:S05]  /*0640*/  @!P2 BRA `(.L_x_114) ;  /* 0x0000000000d4a947 */ /* 0x000fea0003800000 */
[----:B------:R-:W-:Y:S02]  /*0650*/  ISETP.GE.U32.AND P0, PT, R25, 0x4, PT ;  /* 0x000000041900780c */ /* 0x000fe40003f06070 */
[----:B------:R-:W-:-:S04]  /*0660*/  LOP3.LUT R14, R2, 0x3, RZ, 0xc0, !PT ;  /* 0x00000003020e7812 */ /* 0x000fc800078ec0ff */
[----:B------:R-:W-:-:S07]  /*0670*/  ISETP.NE.AND P1, PT, R14, RZ, PT ;  /* 0x000000ff0e00720c */ /* 0x000fce0003f25270 */
[----:B------:R-:W-:Y:S06]  /*0680*/  @!P0 BRA `(.L_x_117) ;  /* 0x0000000000588947 */ /* 0x000fec0003800000 */
[----:B------:R-:W0:Y:S01]  /*0690*/  LDC.64 R10, c[0x0][0x388] ;  /* 0x0000e200ff0a7b82 */ /* 0x000e220000000a00 */
[----:B------:R-:W-:Y:S01]  /*06a0*/  IMAD R9, R17, R3, R18 ;  /* 0x0000000311097224 */ /* 0x000fe200078e0212 */
[----:B------:R-:W-:-:S06]  /*06b0*/  IADD3 R7, PT, PT, R20, R17, RZ ;  /* 0x0000001114077210 */ /* 0x000fcc0007ffe0ff */
[----:B------:R-:W1:Y:S01]  /*06c0*/  LDC.64 R4, c[0x0][0x380] ;  /* 0x0000e000ff047b82 */ /* 0x000e620000000a00 */
[----:B0-----:R-:W-:-:S04]  /*06d0*/  IMAD.WIDE R10, R9, 0x4, R10 ;  /* 0x00000004090a7825 */ /* 0x001fc800078e020a */
[----:B------:R-:W-:Y:S02]  /*06e0*/  IMAD.WIDE R12, R3, 0x4, R10 ;  /* 0x00000004030c7825 */ /* 0x000fe400078e020a */
[----:B------:R-:W2:Y:S02]  /*06f0*/  LDG.E R10, desc[UR6][R10.64] ;  /* 0x000000060a0a7981 */ /* 0x000ea4000c1e1900 */
[----:B-1----:R-:W-:-:S04]  /*0700*/  IMAD.WIDE R4, R7, 0x4, R4 ;  /* 0x0000000407047825 */ /* 0x002fc800078e0204 */
[C---:B------:R-:W-:Y:S01]  /*0710*/  IMAD.WIDE R6, R3.reuse, 0x4, R12 ;  /* 0x0000000403067825 */ /* 0x040fe200078e020c */
[----:B------:R-:W2:Y:S04]  /*0720*/  LDG.E R15, desc[UR6][R4.64] ;  /* 0x00000006040f7981 */ /* 0x000ea8000c1e1900 */
[----:B------:R-:W3:Y:S01]  /*0730*/  LDG.E R12, desc[UR6][R12.64] ;  /* 0x000000060c0c7981 */ /* 0x000ee2000c1e1900 */
[----:B------:R-:W-:-:S03]  /*0740*/  IMAD.WIDE R8, R3, 0x4, R6 ;  /* 0x0000000403087825 */ /* 0x000fc600078e0206 */
[----:B------:R-:W3:Y:S04]  /*0750*/  LDG.E R16, desc[UR6][R4.64+0x4] ;  /* 0x0000040604107981 */ /* 0x000ee8000c1e1900 */
[----:B------:R-:W4:Y:S04]  /*0760*/  LDG.E R19, desc[UR6][R6.64] ;  /* 0x0000000606137981 */ /* 0x000f28000c1e1900 */
[----:B------:R-:W4:Y:S04]  /*0770*/  LDG.E R22, desc[UR6][R4.64+0x8] ;  /* 0x0000080604167981 */ /* 0x000f28000c1e1900 */
[----:B------:R-:W5:Y:S04]  /*0780*/  LDG.E R24, desc[UR6][R4.64+0xc] ;  /* 0x00000c0604187981 */ /* 0x000f68000c1e1900 */
[----:B------:R-:W5:Y:S01]  /*0790*/  LDG.E R8, desc[UR6][R8.64] ;  /* 0x0000000608087981 */ /* 0x000f62000c1e1900 */
[----:B------:R-:W-:Y:S01]  /*07a0*/  IADD3 R17, PT, PT, R17, 0x4, RZ ;  /* 0x0000000411117810 */ /* 0x000fe20007ffe0ff */
[----:B--2---:R-:W-:-:S04]  /*07b0*/  FFMA R15, R15, R10, R26 ;  /* 0x0000000a0f0f7223 */ /* 0x004fc8000000001a */
[----:B---3--:R-:W-:-:S04]  /*07c0*/  FFMA R15, R16, R12, R15 ;  /* 0x0000000c100f7223 */ /* 0x008fc8000000000f */
[----:B----4-:R-:W-:-:S04]  /*07d0*/  FFMA R15, R22, R19, R15 ;  /* 0x00000013160f7223 */ /* 0x010fc8000000000f */
[----:B-----5:R-:W-:-:S07]  /*07e0*/  FFMA R26, R24, R8, R15 ;  /* 0x00000008181a7223 */ /* 0x020fce000000000f */
.L_x_117:
[----:B------:R-:W-:Y:S05]  /*07f0*/  @!P1 BRA `(.L_x_114) ;  /* 0x0000000000689947 */ /* 0x000fea0003800000 */
[----:B------:R-:W0:Y:S01]  /*0800*/  LDC.64 R10, c[0x0][0x388] ;  /* 0x0000e200ff0a7b82 */ /* 0x000e220000000a00 */
[----:B------:R-:W-:Y:S02]  /*0810*/  ISETP.NE.AND P0, PT, R14, 0x1, PT ;  /* 0x000000010e00780c */ /* 0x000fe40003f05270 */
[----:B------:R-:W-:-:S04]  /*0820*/  LOP3.LUT R2, R2, 0x1, RZ, 0xc0, !PT ;  /* 0x0000000102027812 */ /* 0x000fc800078ec0ff */
[----:B------:R-:W-:Y:S01]  /*0830*/  ISETP.NE.U32.AND P1, PT, R2, 0x1, PT ;  /* 0x000000010200780c */ /* 0x000fe20003f25070 */
[----:B------:R-:W1:Y:S06]  /*0840*/  LDC.64 R8, c[0x0][0x380] ;  /* 0x0000e000ff087b82 */ /* 0x000e6c0000000a00 */
[C---:B------:R-:W-:Y:S01]  /*0850*/  @P0 IMAD R15, R17.reuse, R3, R18 ;  /* 0x00000003110f0224 */ /* 0x040fe200078e0212 */
[----:B------:R-:W-:Y:S01]  /*0860*/  @P0 IADD3 R13, PT, PT, R20, R17, RZ ;  /* 0x00000011140d0210 */ /* 0x000fe20007ffe0ff */
[----:B------:R-:W2:Y:S01]  /*0870*/  LDC.64 R6, c[0x0][0x380] ;  /* 0x0000e000ff067b82 */ /* 0x000ea20000000a00 */
[----:B------:R-:W-:-:S07]  /*0880*/  @P0 IADD3 R17, PT, PT, R17, 0x2, RZ ;  /* 0x0000000211110810 */ /* 0x000fce0007ffe0ff */
[----:B------:R-:W3:Y:S01]  /*0890*/  LDC.64 R4, c[0x0][0x388] ;  /* 0x0000e200ff047b82 */ /* 0x000ee20000000a00 */
[----:B0-----:R-:W-:-:S05]  /*08a0*/  @P0 IMAD.WIDE R10, R15, 0x4, R10 ;  /* 0x000000040f0a0825 */ /* 0x001fca00078e020a */
[----:B------:R-:W4:Y:S01]  /*08b0*/  @P0 LDG.E R12, desc[UR6][R10.64] ;  /* 0x000000060a0c0981 */ /* 0x000f22000c1e1900 */
[----:B-1----:R-:W-:Y:S01]  /*08c0*/  @P0 IMAD.WIDE R8, R13, 0x4, R8 ;  /* 0x000000040d080825 */ /* 0x002fe200078e0208 */
[----:B------:R-:W-:-:S03]  /*08d0*/  @!P1 IADD3 R13, PT, PT, R20, R17, RZ ;  /* 0x00000011140d9210 */ /* 0x000fc60007ffe0ff */
[----:B------:R-:W-:Y:S01]  /*08e0*/  @!P1 IMAD R17, R17, R3, R18 ;  /* 0x0000000311119224 */ /* 0x000fe200078e0212 */
[----:B------:R-:W4:Y:S01]  /*08f0*/  @P0 LDG.E R15, desc[UR6][R8.64] ;  /* 0x00000006080f0981 */ /* 0x000f22000c1e1900 */
[----:B------:R-:W-:-:S03]  /*0900*/  @P0 IMAD.WIDE R2, R3, 0x4, R10 ;  /* 0x0000000403020825 */ /* 0x000fc600078e020a */
[----:B------:R-:W5:Y:S01]  /*0910*/  @P0 LDG.E R19, desc[UR6][R8.64+0x4] ;  /* 0x0000040608130981 */ /* 0x000f62000c1e1900 */
[----:B--2---:R-:W-:-:S03]  /*0920*/  @!P1 IMAD.WIDE R6, R13, 0x4, R6 ;  /* 0x000000040d069825 */ /* 0x004fc600078e0206 */
[----:B------:R-:W5:Y:S01]  /*0930*/  @P0 LDG.E R2, desc[UR6][R2.64] ;  /* 0x0000000602020981 */ /* 0x000f62000c1e1900 */
[----:B---3--:R-:W-:-:S03]  /*0940*/  @!P1 IMAD.WIDE R4, R17, 0x4, R4 ;  /* 0x0000000411049825 */ /* 0x008fc600078e0204 */
[----:B------:R-:W2:Y:S04]  /*0950*/  @!P1 LDG.E R7, desc[UR6][R6.64] ;  /* 0x0000000606079981 */ /* 0x000ea8000c1e1900 */
[----:B------:R-:W2:Y:S01]  /*0960*/  @!P1 LDG.E R4, desc[UR6][R4.64] ;  /* 0x0000000604049981 */ /* 0x000ea2000c1e1900 */
[----:B----4-:R-:W-:-:S04]  /*0970*/  @P0 FFMA R12, R15, R12, R26 ;  /* 0x0000000c0f0c0223 */ /* 0x010fc8000000001a */
[----:B-----5:R-:W-:-:S04]  /*0980*/  @P0 FFMA R26, R19, R2, R12 ;  /* 0x00000002131a0223 */ /* 0x020fc8000000000c */
[----:B--2---:R-:W-:-:S07]  /*0990*/  @!P1 FFMA R26, R7, R4, R26 ;  /* 0x00000004071a9223 */ /* 0x004fce000000001a */
.L_x_114:
[----:B------:R-:W0:Y:S02]  /*09a0*/  LDC.64 R2, c[0x0][0x390] ;  /* 0x0000e400ff027b82 */ /* 0x000e240000000a00 */
[----:B0-----:R-:W-:-:S05]  /*09b0*/  IMAD.WIDE R2, R0, 0x4, R2 ;  /* 0x0000000400027825 */ /* 0x001fca00078e0202 */
[----:B------:R-:W-:Y:S01]  /*09c0*/  STG.E desc[UR6][R2.64], R26 ;  /* 0x0000001a02007986 */ /* 0x000fe2000c101906 */
[----:B------:R-:W-:Y:S05]  /*09d0*/  EXIT ;  /* 0x000000000000794d */ /* 0x000fea0003800000 */
.L_x_118:
        /* <DEDUP_REMOVED lines=10> */
.L_x_197:


//--------------------- .text._Z35compute_output_delta_batched_kernelPfS_S_S_iii --------------------------
	.section	.text._Z35compute_output_delta_batched_kernelPfS_S_S_iii,"ax",@progbits
	.align	128
        .global         _Z35compute_output_delta_batched_kernelPfS_S_S_iii
        .type           _Z35compute_output_delta_batched_kernelPfS_S_S_iii,@function
        .size           _Z35compute_output_delta_batched_kernelPfS_S_S_iii,(.L_x_198 - _Z35compute_output_delta_batched_kernelPfS_S_S_iii)
        .other          _Z35compute_output_delta_batched_kernelPfS_S_S_iii,@"STO_CUDA_ENTRY STV_DEFAULT"
_Z35compute_output_delta_batched_kernelPfS_S_S_iii:
.text._Z35compute_output_delta_batched_kernelPfS_S_S_iii:
        /* <DEDUP_REMOVED lines=9> */
[----:B------:R-:W0:Y:S01]  /*0090*/  LDC.64 R4, c[0x0][0x390] ;  /* 0x0000e400ff047b82 */ /* 0x000e220000000a00 */
[----:B------:R-:W1:Y:S01]  /*00a0*/  LDCU.64 UR4, c[0x0][0x358] ;  /* 0x00006b00ff0477ac */ /* 0x000e620008000a00 */
[----:B------:R-:W2:Y:S06]  /*00b0*/  LDCU UR6, c[0x0][0x3a8] ;  /* 0x00007500ff0677ac */ /* 0x000eac0008000800 */
[----:B------:R-:W3:Y:S01]  /*00c0*/  LDC.64 R2, c[0x0][0x380] ;  /* 0x0000e000ff027b82 */ /* 0x000ee20000000a00 */
[----:B0-----:R-:W-:-:S06]  /*00d0*/  IMAD.WIDE R4, R7, 0x4, R4 ;  /* 0x0000000407047825 */ /* 0x001fcc00078e0204 */
[----:B-1----:R0:W5:Y:S01]  /*00e0*/  LDG.E R5, desc[UR4][R4.64] ;  /* 0x0000000404057981 */ /* 0x002162000c1e1900 */
[----:B---3--:R-:W-:-:S05]  /*00f0*/  IMAD.WIDE R2, R7, 0x4, R2 ;  /* 0x0000000407027825 */ /* 0x008fca00078e0202 */
[----:B------:R0:W5:Y:S01]  /*0100*/  LDG.E R0, desc[UR4][R2.64] ;  /* 0x0000000402007981 */ /* 0x000162000c1e1900 */
[----:B--2---:R-:W-:-:S09]  /*0110*/  UISETP.NE.AND UP0, UPT, UR6, 0x1, UPT ;  /* 0x000000010600788c */ /* 0x004fd2000bf05270 */
[----:B0-----:R-:W-:Y:S05]  /*0120*/  BRA.U !UP0, `(.L_x_119) ;  /* 0x0000000108147547 */ /* 0x001fea000b800000 */
[----:B------:R-:W-:-:S13]  /*0130*/  ISETP.NE.AND P0, PT, RZ, UR6, PT ;  /* 0x00000006ff007c0c */ /* 0x000fda000bf05270 */
[----:B-----5:R-:W-:-:S04]  /*0140*/  @!P0 FADD R3, -R0, 1 ;  /* 0x3f80000000038421 */ /* 0x020fc80000000100 */
[C---:B------:R-:W-:Y:S01]  /*0150*/  @!P0 FMUL R4, R0.reuse, R3 ;  /* 0x0000000300048220 */ /* 0x040fe20000400000 */
[----:B------:R-:W-:Y:S01]  /*0160*/  @P0 FFMA R4, -R0, R0, 1 ;  /* 0x3f80000000040423 */ /* 0x000fe20000000100 */
[----:B------:R-:W-:Y:S06]  /*0170*/  BRA `(.L_x_120) ;  /* 0x0000000000107947 */ /* 0x000fec0003800000 */
.L_x_119:
[----:B------:R-:W0:Y:S02]  /*0180*/  LDC.64 R2, c[0x0][0x388] ;  /* 0x0000e200ff027b82 */ /* 0x000e240000000a00 */
[----:B0-----:R-:W-:-:S06]  /*0190*/  IMAD.WIDE R2, R7, 0x4, R2 ;  /* 0x0000000407027825 */ /* 0x001fcc00078e0202 */
[----:B------:R-:W2:Y:S02]  /*01a0*/  LDG.E R2, desc[UR4][R2.64] ;  /* 0x0000000402027981 */ /* 0x000ea4000c1e1900 */
[----:B--2---:R-:W-:-:S07]  /*01b0*/  FSET.BF.GT.AND R4, R2, RZ, PT ;  /* 0x000000ff0204720a */ /* 0x004fce0003804000 */
.L_x_120:
[----:B------:R-:W0:Y:S01]  /*01c0*/  LDC.64 R2, c[0x0][0x398] ;  /* 0x0000e600ff027b82 */ /* 0x000e220000000a00 */
[----:B-----5:R-:W-:-:S04]  /*01d0*/  FADD R5, R0, -R5 ;  /* 0x8000000500057221 */ /* 0x020fc80000000000 */
[----:B------:R-:W-:Y:S01]  /*01e0*/  FMUL R5, R5, R4 ;  /* 0x0000000405057220 */ /* 0x000fe20000400000 */
[----:B0-----:R-:W-:-:S05]  /*01f0*/  IMAD.WIDE R2, R7, 0x4, R2 ;  /* 0x0000000407027825 */ /* 0x001fca00078e0202 */
[----:B------:R-:W-:Y:S01]  /*0200*/  STG.E desc[UR4][R2.64], R5 ;  /* 0x0000000502007986 */ /* 0x000fe2000c101904 */
[----:B------:R-:W-:Y:S05]  /*0210*/  EXIT ;  /* 0x000000000000794d */ /* 0x000fea0003800000 */
.L_x_121:
        /* <DEDUP_REMOVED lines=14> */
.L_x_198:


//--------------------- .text._Z33compute_batch_norm_batched_kernelPfS_S_S_S_S_fiiS_ --------------------------
	.section	.text._Z33compute_batch_norm_batched_kernelPfS_S_S_S_S_fiiS_,"ax",@progbits
	.align	128
        .global         _Z33compute_batch_norm_batched_kernelPfS_S_S_S_S_fiiS_
        .type           _Z33compute_batch_norm_batched_kernelPfS_S_S_S_S_fiiS_,@function
        .size           _Z33compute_batch_norm_batched_kernelPfS_S_S_S_S_fiiS_,(.L_x_188 - _Z33compute_batch_norm_batched_kernelPfS_S_S_S_S_fiiS_)
        .other          _Z33compute_batch_norm_batched_kernelPfS_S_S_S_S_fiiS_,@"STO_CUDA_ENTRY STV_DEFAULT"
_Z33compute_batch_norm_batched_kernelPfS_S_S_S_S_fiiS_:
.text._Z33compute_batch_norm_batched_kernelPfS_S_S_S_S_fiiS_:
        /* <DEDUP_REMOVED lines=18> */
[----:B-1----:R-:W-:Y:S02]  /*0120*/  IMAD.MOV.U32 R4, RZ, RZ, RZ ;  /* 0x000000ffff047224 */ /* 0x002fe400078e00ff */
[----:B---3--:R-:W-:-:S04]  /*0130*/  IMAD.MOV R6, RZ, RZ, -R5 ;  /* 0x000000ffff067224 */ /* 0x008fc800078e0a05 */
[----:B------:R-:W-:Y:S01]  /*0140*/  IMAD R7, R6, R3, RZ ;  /* 0x0000000306077224 */ /* 0x000fe200078e02ff */
[----:B------:R-:W-:-:S03]  /*0150*/  IABS R6, R2 ;  /* 0x0000000200067213 */ /* 0x000fc60000000000 */
[----:B------:R-:W-:-:S06]  /*0160*/  IMAD.HI.U32 R5, R5, R7, R4 ;  /* 0x0000000705057227 */ /* 0x000fcc00078e0004 */
[----:B------:R-:W-:-:S05]  /*0170*/  IMAD.HI.U32 R5, R5, R6, RZ ;  /* 0x0000000605057227 */ /* 0x000fca00078e00ff */
[----:B------:R-:W-:-:S05]  /*0180*/  IADD3 R5, PT, PT, -R5, RZ, RZ ;  /* 0x000000ff05057210 */ /* 0x000fca0007ffe1ff */
[C---:B------:R-:W-:Y:S02]  /*0190*/  IMAD R4, R3.reuse, R5, R6 ;  /* 0x0000000503047224 */ /* 0x040fe400078e0206 */
[----:B------:R-:W1:Y:S03]  /*01a0*/  LDC.64 R6, c[0x0][0x398] ;  /* 0x0000e600ff067b82 */ /* 0x000e660000000a00 */
[----:B------:R-:W-:-:S13]  /*01b0*/  ISETP.GT.U32.AND P0, PT, R3, R4, PT ;  /* 0x000000040300720c */ /* 0x000fda0003f04070 */
[----:B------:R-:W-:Y:S01]  /*01c0*/  @!P0 IMAD.IADD R4, R4, 0x1, -R3 ;  /* 0x0000000104048824 */ /* 0x000fe200078e0a03 */
[----:B------:R-:W-:-:S04]  /*01d0*/  ISETP.NE.AND P0, PT, R8, RZ, PT ;  /* 0x000000ff0800720c */ /* 0x000fc80003f05270 */
[----:B------:R-:W-:-:S13]  /*01e0*/  ISETP.GT.U32.AND P1, PT, R3, R4, PT ;  /* 0x000000040300720c */ /* 0x000fda0003f24070 */
[----:B------:R-:W-:-:S04]  /*01f0*/  @!P1 IMAD.IADD R4, R4, 0x1, -R3 ;  /* 0x0000000104049824 */ /* 0x000fc800078e0a03 */
[----:B------:R-:W-:Y:S01]  /*0200*/  @!P2 IMAD.MOV R4, RZ, RZ, -R4 ;  /* 0x000000ffff04a224 */ /* 0x000fe200078e0a04 */
[----:B------:R-:W-:-:S05]  /*0210*/  @!P0 LOP3.LUT R4, RZ, R8, RZ, 0x33, !PT ;  /* 0x00000008ff048212 */ /* 0x000fca00078e33ff */
[----:B-1----:R-:W-:-:S06]  /*0220*/  IMAD.WIDE R6, R4, 0x4, R6 ;  /* 0x0000000404067825 */ /* 0x002fcc00078e0206 */
[----:B0-----:R-:W2:Y:S01]  /*0230*/  LDG.E R6, desc[UR4][R6.64] ;  /* 0x0000000406067981 */ /* 0x001ea2000c1e1900 */
[----:B------:R-:W-:Y:S01]  /*0240*/  BSSY.RECONVERGENT B0, `(.L_x_122) ;  /* 0x000000d000007945 */ /* 0x000fe20003800200 */
[----:B--2---:R-:W-:-:S04]  /*0250*/  FADD R8, R6, UR6 ;  /* 0x0000000606087e21 */ /* 0x004fc80008000000 */
[----:B------:R0:W1:Y:S01]  /*0260*/  MUFU.RSQ R5, R8 ;  /* 0x0000000800057308 */ /* 0x0000620000001400 */
[----:B------:R-:W-:-:S04]  /*0270*/  IADD3 R0, PT, PT, R8, -0xd000000, RZ ;  /* 0xf300000008007810 */ /* 0x000fc80007ffe0ff */
[----:B------:R-:W-:-:S13]  /*0280*/  ISETP.GT.U32.AND P0, PT, R0, 0x727fffff, PT ;  /* 0x727fffff0000780c */ /* 0x000fda0003f04070 */
[----:B01----:R-:W-:Y:S05]  /*0290*/  @!P0 BRA `(.L_x_123) ;  /* 0x00000000000c8947 */ /* 0x003fea0003800000 */
[----:B------:R-:W-:-:S07]  /*02a0*/  MOV R9, 0x2c0 ;  /* 0x000002c000097802 */ /* 0x000fce0000000f00 */
[----:B------:R-:W-:Y:S05]  /*02b0*/  CALL.REL.NOINC `($__internal_7_$__cuda_sm20_sqrt_rn_f32_slowpath) ;  /* 0x0000000000ac7944 */ /* 0x000fea0003c00000 */
[----:B------:R-:W-:Y:S05]  /*02c0*/  BRA `(.L_x_124) ;  /* 0x0000000000107947 */ /* 0x000fea0003800000 */
.L_x_123:
[----:B------:R-:W-:Y:S01]  /*02d0*/  FMUL.FTZ R3, R8, R5 ;  /* 0x0000000508037220 */ /* 0x000fe20000410000 */
[----:B------:R-:W-:-:S03]  /*02e0*/  FMUL.FTZ R5, R5, 0.5 ;  /* 0x3f00000005057820 */ /* 0x000fc60000410000 */
[----:B------:R-:W-:-:S04]  /*02f0*/  FFMA R0, -R3, R3, R8 ;  /* 0x0000000303007223 */ /* 0x000fc80000000108 */
[----:B------:R-:W-:-:S07]  /*0300*/  FFMA R3, R0, R5, R3 ;  /* 0x0000000500037223 */ /* 0x000fce0000000003 */
.L_x_124:
[----:B------:R-:W-:Y:S05]  /*0310*/  BSYNC.RECONVERGENT B0 ;  /* 0x0000000000007941 */ /* 0x000fea0003800200 */
.L_x_122:
[----:B------:R-:W0:Y:S08]  /*0320*/  LDC.64 R8, c[0x0][0x390] ;  /* 0x0000e400ff087b82 */ /* 0x000e300000000a00 */
[----:B------:R-:W1:Y:S01]  /*0330*/  LDC.64 R6, c[0x0][0x380] ;  /* 0x0000e000ff067b82 */ /* 0x000e620000000a00 */
[----:B0-----:R-:W-:-:S06]  /*0340*/  IMAD.WIDE R8, R4, 0x4, R8 ;  /* 0x0000000404087825 */ /* 0x001fcc00078e0208 */
[----:B------:R-:W2:Y:S01]  /*0350*/  LDG.E R9, desc[UR4][R8.64] ;  /* 0x0000000408097981 */ /* 0x000ea2000c1e1900 */
[----:B-1----:R-:W-:-:S05]  /*0360*/  IMAD.WIDE R6, R2, 0x4, R6 ;  /* 0x0000000402067825 */ /* 0x002fca00078e0206 */
[----:B------:R-:W2:Y:S01]  /*0370*/  LDG.E R0, desc[UR4][R6.64] ;  /* 0x0000000406007981 */ /* 0x000ea2000c1e1900 */
[----:B------:R-:W0:Y:S01]  /*0380*/  MUFU.RCP R10, R3 ;  /* 0x00000003000a7308 */ /* 0x000e220000001000 */
[----:B------:R-:W-:Y:S01]  /*0390*/  BSSY.RECONVERGENT B0, `(.L_x_125) ;  /* 0x000000c000007945 */ /* 0x000fe20003800200 */
[----:B0-----:R-:W-:-:S04]  /*03a0*/  FFMA R5, R10, -R3, 1 ;  /* 0x3f8000000a057423 */ /* 0x001fc80000000803 */
[----:B------:R-:W-:Y:S01]  /*03b0*/  FFMA R5, R10, R5, R10 ;  /* 0x000000050a057223 */ /* 0x000fe2000000000a */
[----:B--2---:R-:W-:-:S04]  /*03c0*/  FADD R0, R0, -R9 ;  /* 0x8000000900007221 */ /* 0x004fc80000000000 */
[----:B------:R-:W0:Y:S01]  /*03d0*/  FCHK P0, R0, R3 ;  /* 0x0000000300007302 */ /* 0x000e220000000000 */
[----:B------:R-:W-:-:S04]  /*03e0*/  FFMA R10, R0, R5, RZ ;  /* 0x00000005000a7223 */ /* 0x000fc800000000ff */
[----:B------:R-:W-:-:S04]  /*03f0*/  FFMA R11, R10, -R3, R0 ;  /* 0x800000030a0b7223 */ /* 0x000fc80000000000 */
[----:B------:R-:W-:Y:S01]  /*0400*/  FFMA R13, R5, R11, R10 ;  /* 0x0000000b050d7223 */ /* 0x000fe2000000000a */
[----:B0-----:R-:W-:Y:S06]  /*0410*/  @!P0 BRA `(.L_x_126) ;  /* 0x00000000000c8947 */ /* 0x001fec0003800000 */
[----:B------:R-:W-:-:S07]  /*0420*/  MOV R6, 0x440 ;  /* 0x0000044000067802 */ /* 0x000fce0000000f00 */
[----:B------:R-:W-:Y:S05]  /*0430*/  CALL.REL.NOINC `($__internal_8_$__cuda_sm3x_div_rn_noftz_f32_slowpath) ;  /* 0x0000000000a87944 */ /* 0x000fea0003c00000 */
[----:B------:R-:W-:-:S07]  /*0440*/  IMAD.MOV.U32 R13, RZ, RZ, R0 ;  /* 0x000000ffff0d7224 */ /* 0x000fce00078e0000 */
.L_x_126:
[----:B------:R-:W-:Y:S05]  /*0450*/  BSYNC.RECONVERGENT B0 ;  /* 0x0000000000007941 */ /* 0x000fea0003800200 */
.L_x_125:
[----:B------:R-:W0:Y:S01]  /*0460*/  LDCU.64 UR6, c[0x0][0x3c0] ;  /* 0x00007800ff0677ac */ /* 0x000e220008000a00 */
[----:B------:R-:W1:Y:S08]  /*0470*/  LDC.64 R8, c[0x0][0x3a0] ;  /* 0x0000e800ff087b82 */ /* 0x000e700000000a00 */
[----:B------:R-:W2:Y:S01]  /*0480*/  LDC.64 R10, c[0x0][0x3a8] ;  /* 0x0000ea00ff0a7b82 */ /* 0x000ea20000000a00 */
[----:B0-----:R-:W-:-:S04]  /*0490*/  ISETP.NE.U32.AND P0, PT, RZ, UR6, PT ;  /* 0x00000006ff007c0c */ /* 0x001fc8000bf05070 */
[----:B------:R-:W-:Y:S01]  /*04a0*/  ISETP.NE.AND.EX P0, PT, RZ, UR7, PT, P0 ;  /* 0x00000007ff007c0c */ /* 0x000fe2000bf05300 */
[----:B-1----:R-:W-:-:S04]  /*04b0*/  IMAD.WIDE R8, R4, 0x4, R8 ;  /* 0x0000000404087825 */ /* 0x002fc800078e0208 */
[----:B--2---:R-:W-:-:S08]  /*04c0*/  IMAD.WIDE R4, R4, 0x4, R10 ;  /* 0x0000000404047825 */ /* 0x004fd000078e020a */
[----:B------:R-:W0:Y:S08]  /*04d0*/  @P0 LDC.64 R6, c[0x0][0x3c0] ;  /* 0x0000f000ff060b82 */ /* 0x000e300000000a00 */
[----:B------:R-:W1:Y:S01]  /*04e0*/  LDC.64 R10, c[0x0][0x388] ;  /* 0x0000e200ff0a7b82 */ /* 0x000e620000000a00 */
[----:B0-----:R-:W-:-:S05]  /*04f0*/  @P0 IMAD.WIDE R6, R2, 0x4, R6 ;  /* 0x0000000402060825 */ /* 0x001fca00078e0206 */
[----:B------:R-:W-:Y:S04]  /*0500*/  @P0 STG.E desc[UR4][R6.64], R13 ;  /* 0x0000000d06000986 */ /* 0x000fe8000c101904 */
[----:B------:R-:W2:Y:S04]  /*0510*/  LDG.E R8, desc[UR4][R8.64] ;  /* 0x0000000408087981 */ /* 0x000ea8000c1e1900 */
[----:B------:R-:W2:Y:S01]  /*0520*/  LDG.E R5, desc[UR4][R4.64] ;  /* 0x0000000404057981 */ /* 0x000ea2000c1e1900 */
[----:B-1----:R-:W-:-:S04]  /*0530*/  IMAD.WIDE R2, R2, 0x4, R10 ;  /* 0x0000000402027825 */ /* 0x002fc800078e020a */
[----:B--2---:R-:W-:-:S05]  /*0540*/  FFMA R11, R8, R13, R5 ;  /* 0x0000000d080b7223 */ /* 0x004fca0000000005 */
[----:B------:R-:W-:Y:S01]  /*0550*/  STG.E desc[UR4][R2.64], R11 ;  /* 0x0000000b02007986 */ /* 0x000fe2000c101904 */
[----:B------:R-:W-:Y:S05]  /*0560*/  EXIT ;  /* 0x000000000000794d */ /* 0x000fea0003800000 */
        .weak           $__internal_7_$__cuda_sm20_sqrt_rn_f32_slowpath
        .type           $__internal_7_$__cuda_sm20_sqrt_rn_f32_slowpath,@function
        .size           $__internal_7_$__cuda_sm20_sqrt_rn_f32_slowpath,($__internal_8_$__cuda_sm3x_div_rn_noftz_f32_slowpath - $__internal_7_$__cuda_sm20_sqrt_rn_f32_slowpath)
$__internal_7_$__cuda_sm20_sqrt_rn_f32_slowpath:
[----:B------:R-:W-:-:S13]  /*0570*/  LOP3.LUT P0, RZ, R8, 0x7fffffff, RZ, 0xc0, !PT ;  /* 0x7fffffff08ff7812 */ /* 0x000fda000780c0ff */
[----:B------:R-:W-:Y:S01]  /*0580*/  @!P0 IMAD.MOV.U32 R3, RZ, RZ, R8 ;  /* 0x000000ffff038224 */ /* 0x000fe200078e0008 */
[----:B------:R-:W-:Y:S06]  /*0590*/  @!P0 BRA `(.L_x_127) ;  /* 0x0000000000448947 */ /* 0x000fec0003800000 */
[----:B------:R-:W-:Y:S01]  /*05a0*/  FSETP.GEU.FTZ.AND P0, PT, R8, RZ, PT ;  /* 0x000000ff0800720b */ /* 0x000fe20003f1e000 */
[----:B------:R-:W-:-:S12]  /*05b0*/  IMAD.MOV.U32 R0, RZ, RZ, R8 ;  /* 0x000000ffff007224 */ /* 0x000fd800078e0008 */
        /* <DEDUP_REMOVED lines=15> */
.L_x_127:
[----:B------:R-:W-:Y:S02]  /*06b0*/  IMAD.MOV.U32 R6, RZ, RZ, R9 ;  /* 0x000000ffff067224 */ /* 0x000fe400078e0009 */
[----:B------:R-:W-:-:S04]  /*06c0*/  IMAD.MOV.U32 R7, RZ, RZ, 0x0 ;  /* 0x00000000ff077424 */ /* 0x000fc800078e00ff */
[----:B------:R-:W-:Y:S05]  /*06d0*/  RET.REL.NODEC R6 `(_Z33compute_batch_norm_batched_kernelPfS_S_S_S_S_fiiS_) ;  /* 0xfffffff806487950 */ /* 0x000fea0003c3ffff */
        .weak           $__internal_8_$__cuda_sm3x_div_rn_noftz_f32_slowpath
        .type           $__internal_8_$__cuda_sm3x_div_rn_noftz_f32_slowpath,@function
        .size           $__internal_8_$__cuda_sm3x_div_rn_noftz_f32_slowpath,(.L_x_188 - $__internal_8_$__cuda_sm3x_div_rn_noftz_f32_slowpath)
$__internal_8_$__cuda_sm3x_div_rn_noftz_f32_slowpath:
[----:B------:R-:W-:Y:S01]  /*06e0*/  SHF.R.U32.HI R7, RZ, 0x17, R3 ;  /* 0x00000017ff077819 */ /* 0x000fe20000011603 */
[----:B------:R-:W-:Y:S01]  /*06f0*/  BSSY.RECONVERGENT B1, `(.L_x_128) ;  /* 0x0000063000017945 */ /* 0x000fe20003800200 */
[--C-:B------:R-:W-:Y:S02]  /*0700*/  SHF.R.U32.HI R5, RZ, 0x17, R0.reuse ;  /* 0x00000017ff057819 */ /* 0x100fe40000011600 */
[----:B------:R-:W-:Y:S02]  /*0710*/  LOP3.LUT R13, R7, 0xff, RZ, 0xc0, !PT ;  /* 0x000000ff070d7812 */ /* 0x000fe400078ec0ff */
[----:B------:R-:W-:Y:S01]  /*0720*/  LOP3.LUT R8, R5, 0xff, RZ, 0xc0, !PT ;  /* 0x000000ff05087812 */ /* 0x000fe200078ec0ff */
[----:B------:R-:W-:Y:S01]  /*0730*/  IMAD.MOV.U32 R5, RZ, RZ, R0 ;  /* 0x000000ffff057224 */ /* 0x000fe200078e0000 */
[----:B------:R-:W-:-:S03]  /*0740*/  IADD3 R10, PT, PT, R13, -0x1, RZ ;  /* 0xffffffff0d0a7810 */ /* 0x000fc60007ffe0ff */
[----:B------:R-:W-:Y:S01]  /*0750*/  VIADD R9, R8, 0xffffffff ;  /* 0xffffffff08097836 */ /* 0x000fe20000000000 */
        /* <DEDUP_REMOVED lines=22> */
[----:B------:R-:W-:Y:S02]  /*08c0*/  @P0 IMAD.MOV.U32 R7, RZ, RZ, RZ ;  /* 0x000000ffff070224 */ /* 0x000fe400078e00ff */
[----:B------:R-:W-:Y:S01]  /*08d0*/  @!P0 FFMA R5, R0, 1.84467440737095516160e+19, RZ ;  /* 0x5f80000000058823 */ /* 0x000fe200000000ff */
[----:B------:R-:W-:Y:S02]  /*08e0*/  @!P0 IMAD.MOV.U32 R7, RZ, RZ, -0x40 ;  /* 0xffffffc0ff078424 */ /* 0x000fe400078e00ff */
[----:B------:R-:W-:-:S03]  /*08f0*/  @!P1 FFMA R3, R3, 1.84467440737095516160e+19, RZ ;  /* 0x5f80000003039823 */ /* 0x000fc600000000ff */
[----:B------:R-:W-:-:S07]  /*0900*/  @!P1 IADD3 R7, PT, PT, R7, 0x40, RZ ;  /* 0x0000004007079810 */ /* 0x000fce0007ffe0ff */
.L_x_129:
[----:B------:R-:W-:Y:S01]  /*0910*/  LEA R0, R13, 0xc0800000, 0x17 ;  /* 0xc08000000d007811 */ /* 0x000fe200078eb8ff */
[----:B------:R-:W-:Y:S01]  /*0920*/  VIADD R8, R8, 0xffffff81 ;  /* 0xffffff8108087836 */ /* 0x000fe20000000000 */
[----:B------:R-:W-:Y:S03]  /*0930*/  BSSY.RECONVERGENT B2, `(.L_x_134) ;  /* 0x0000035000027945 */ /* 0x000fe60003800200 */
[----:B------:R-:W-:Y:S02]  /*0940*/  IMAD.IADD R3, R3, 0x1, -R0 ;  /* 0x0000000103037824 */ /* 0x000fe400078e0a00 */
[C---:B------:R-:W-:Y:S01]  /*0950*/  IMAD R0, R8.reuse, -0x800000, R5 ;  /* 0xff80000008007824 */ /* 0x040fe200078e0205 */
[----:B------:R-:W-:Y:S01]  /*0960*/  IADD3 R8, PT, PT, R8, 0x7f, -R13 ;  /* 0x0000007f08087810 */ /* 0x000fe20007ffe80d */
[----:B------:R-:W0:Y:S01]  /*0970*/  MUFU.RCP R9, R3 ;  /* 0x0000000300097308 */ /* 0x000e220000001000 */
[----:B------:R-:W-:-:S02]  /*0980*/  FADD.FTZ R11, -R3, -RZ ;  /* 0x800000ff030b7221 */ /* 0x000fc40000010100 */
[----:B------:R-:W-:Y:S02]  /*0990*/  IADD3 R8, PT, PT, R8, R7, RZ ;  /* 0x0000000708087210 */ /* 0x000fe40007ffe0ff */
        /* <DEDUP_REMOVED lines=42> */
.L_x_136:
[----:B------:R-:W-:-:S04]  /*0c40*/  LOP3.LUT R0, R0, 0x80000000, RZ, 0xc0, !PT ;  /* 0x8000000000007812 */ /* 0x000fc800078ec0ff */
[----:B------:R-:W-:Y:S01]  /*0c50*/  LOP3.LUT R0, R0, 0x7f800000, RZ, 0xfc, !PT ;  /* 0x7f80000000007812 */ /* 0x000fe200078efcff */
[----:B------:R-:W-:Y:S06]  /*0c60*/  BRA `(.L_x_137) ;  /* 0x0000000000047947 */ /* 0x000fec0003800000 */
.L_x_135:
[----:B------:R-:W-:-:S07]  /*0c70*/  LEA R0, R8, R0, 0x17 ;  /* 0x0000000008007211 */ /* 0x000fce00078eb8ff */
.L_x_137:
[----:B------:R-:W-:Y:S05]  /*0c80*/  BSYNC.RECONVERGENT B2 ;  /* 0x0000000000027941 */ /* 0x000fea0003800200 */
.L_x_134:
[----:B------:R-:W-:Y:S05]  /*0c90*/  BRA `(.L_x_138) ;  /* 0x0000000000207947 */ /* 0x000fea0003800000 */
.L_x_133:
[----:B------:R-:W-:-:S04]  /*0ca0*/  LOP3.LUT R0, R3, 0x80000000, R5, 0x48, !PT ;  /* 0x8000000003007812 */ /* 0x000fc800078e4805 */
[----:B------:R-:W-:Y:S01]  /*0cb0*/  LOP3.LUT R0, R0, 0x7f800000, RZ, 0xfc, !PT ;  /* 0x7f80000000007812 */ /* 0x000fe200078efcff */
[----:B------:R-:W-:Y:S06]  /*0cc0*/  BRA `(.L_x_138) ;  /* 0x0000000000147947 */ /* 0x000fec0003800000 */
.L_x_132:
[----:B------:R-:W-:Y:S01]  /*0cd0*/  LOP3.LUT R0, R3, 0x80000000, R5, 0x48, !PT ;  /* 0x8000000003007812 */ /* 0x000fe200078e4805 */
[----:B------:R-:W-:Y:S06]  /*0ce0*/  BRA `(.L_x_138) ;  /* 0x00000000000c7947 */ /* 0x000fec0003800000 */
.L_x_131:
[----:B------:R-:W0:Y:S01]  /*0cf0*/  MUFU.RSQ R0, -QNAN ;  /* 0xffc0000000007908 */ /* 0x000e220000001400 */
[----:B------:R-:W-:Y:S05]  /*0d00*/  BRA `(.L_x_138) ;  /* 0x0000000000047947 */ /* 0x000fea0003800000 */
.L_x_130:
[----:B------:R-:W-:-:S07]  /*0d10*/  FADD.FTZ R0, R0, R3 ;  /* 0x0000000300007221 */ /* 0x000fce0000010000 */
.L_x_138:
[----:B------:R-:W-:Y:S05]  /*0d20*/  BSYNC.RECONVERGENT B1 ;  /* 0x0000000000017941 */ /* 0x000fea0003800200 */
.L_x_128:
[----:B------:R-:W-:-:S04]  /*0d30*/  IMAD.MOV.U32 R7, RZ, RZ, 0x0 ;  /* 0x00000000ff077424 */ /* 0x000fc800078e00ff */
[----:B0-----:R-:W-:Y:S05]  /*0d40*/  RET.REL.NODEC R6 `(_Z33compute_batch_norm_batched_kernelPfS_S_S_S_S_fiiS_) ;  /* 0xfffffff006ac7950 */ /* 0x001fea0003c3ffff */
.L_x_139:
        /* <DEDUP_REMOVED lines=11> */
.L_x_188:


//--------------------- .text._Z39compute_batch_norm_stats_batched_kernelPfS_S_ii --------------------------
	.section	.text._Z39compute_batch_norm_stats_batched_kernelPfS_S_ii,"ax",@progbits
	.align	128
        .global         _Z39compute_batch_norm_stats_batched_kernelPfS_S_ii
        .type           _Z39compute_batch_norm_stats_batched_kernelPfS_S_ii,@function
        .size           _Z39compute_batch_norm_stats_batched_kernelPfS_S_ii,(.L_x_189 - _Z39compute_batch_norm_stats_batched_kernelPfS_S_ii)
        .other          _Z39compute_batch_norm_stats_batched_kernelPfS_S_ii,@"STO_CUDA_ENTRY STV_DEFAULT"
_Z39compute_batch_norm_stats_batched_kernelPfS_S_ii:
.text._Z39compute_batch_norm_stats_batched_kernelPfS_S_ii:
        /* <DEDUP_REMOVED lines=10> */
[----:B------:R-:W1:Y:S01]  /*00a0*/  LDCU.64 UR8, c[0x0][0x358] ;  /* 0x00006b00ff0877ac */ /* 0x000e620008000a00 */
[----:B0-----:R-:W-:-:S09]  /*00b0*/  UISETP.GE.AND UP0, UPT, UR7, 0x1, UPT ;  /* 0x000000010700788c */ /* 0x001fd2000bf06270 */
[----:B-1----:R-:W-:Y:S05]  /*00c0*/  BRA.U !UP0, `(.L_x_140) ;  /* 0x0000000508f87547 */ /* 0x002fea000b800000 */
[----:B------:R-:W-:Y:S01]  /*00d0*/  UISETP.GE.U32.AND UP2, UPT, UR7, 0x10, UPT ;  /* 0x000000100700788c */ /* 0x000fe2000bf46070 */
[----:B------:R-:W-:Y:S01]  /*00e0*/  MOV R15, RZ ;  /* 0x000000ff000f7202 */ /* 0x000fe20000000f00 */
[----:B------:R-:W-:Y:S01]  /*00f0*/  ULOP3.LUT UR5, UR7, 0xf, URZ, 0xc0, !UPT ;  /* 0x0000000f07057892 */ /* 0x000fe2000f8ec0ff */
[----:B------:R-:W-:-:S03]  /*0100*/  UMOV UR4, URZ ;  /* 0x000000ff00047c82 */ /* 0x000fc60008000000 */
[----:B------:R-:W-:-:S03]  /*0110*/  UISETP.NE.AND UP1, UPT, UR5, URZ, UPT ;  /* 0x000000ff0500728c */ /* 0x000fc6000bf25270 */
[----:B------:R-:W-:Y:S08]  /*0120*/  BRA.U !UP2, `(.L_x_141) ;  /* 0x000000010ae47547 */ /* 0x000ff0000b800000 */
[----:B------:R-:W-:Y:S01]  /*0130*/  ULOP3.LUT UR4, UR7, 0x7ffffff0, URZ, 0xc0, !UPT ;  /* 0x7ffffff007047892 */ /* 0x000fe2000f8ec0ff */
[----:B------:R-:W-:Y:S02]  /*0140*/  MOV R15, RZ ;  /* 0x000000ff000f7202 */ /* 0x000fe40000000f00 */
[----:B------:R-:W-:Y:S01]  /*0150*/  MOV R14, R0 ;  /* 0x00000000000e7202 */ /* 0x000fe20000000f00 */
[----:B------:R-:W-:-:S12]  /*0160*/  UIADD3 UR6, UPT, UPT, -UR4, URZ, URZ ;  /* 0x000000ff04067290 */ /* 0x000fd8000fffe1ff */
.L_x_142:
[----:B------:R-:W0:Y:S02]  /*0170*/  LDC.64 R4, c[0x0][0x380] ;  /* 0x0000e000ff047b82 */ /* 0x000e240000000a00 */
[----:B0-----:R-:W-:-:S05]  /*0180*/  IMAD.WIDE R4, R14, 0x4, R4 ;  /* 0x000000040e047825 */ /* 0x001fca00078e0204 */
[----:B------:R-:W2:Y:S01]  /*0190*/  LDG.E R24, desc[UR8][R4.64] ;  /* 0x0000000804187981 */ /* 0x000ea2000c1e1900 */
[----:B------:R-:W-:-:S05]  /*01a0*/  IMAD.WIDE R6, R19, 0x4, R4 ;  /* 0x0000000413067825 */ /* 0x000fca00078e0204 */
[----:B------:R0:W3:Y:S01]  /*01b0*/  LDG.E R23, desc[UR8][R6.64] ;  /* 0x0000000806177981 */ /* 0x0000e2000c1e1900 */
[----:B------:R-:W-:-:S05]  /*01c0*/  IMAD.WIDE R8, R19, 0x4, R6 ;  /* 0x0000000413087825 */ /* 0x000fca00078e0206 */
[----:B------:R1:W4:Y:S01]  /*01d0*/  LDG.E R22, desc[UR8][R8.64] ;  /* 0x0000000808167981 */ /* 0x000322000c1e1900 */
[----:B------:R-:W-:-:S05]  /*01e0*/  IMAD.WIDE R12, R19, 0x4, R8 ;  /* 0x00000004130c7825 */ /* 0x000fca00078e0208 */
[----:B------:R-:W5:Y:S01]  /*01f0*/  LDG.E R21, desc[UR8][R12.64] ;  /* 0x000000080c157981 */ /* 0x000f62000c1e1900 */
[----:B------:R-:W-:-:S05]  /*0200*/  IMAD.WIDE R16, R19, 0x4, R12 ;  /* 0x0000000413107825 */ /* 0x000fca00078e020c */
[----:B------:R-:W5:Y:S01]  /*0210*/  LDG.E R20, desc[UR8][R16.64] ;  /* 0x0000000810147981 */ /* 0x000f62000c1e1900 */
[----:B------:R-:W-:-:S05]  /*0220*/  IMAD.WIDE R2, R19, 0x4, R16 ;  /* 0x0000000413027825 */ /* 0x000fca00078e0210 */
[----:B------:R1:W5:Y:S01]  /*0230*/  LDG.E R18, desc[UR8][R2.64] ;  /* 0x0000000802127981 */ /* 0x000362000c1e1900 */
[----:B------:R-:W-:-:S05]  /*0240*/  IMAD.WIDE R26, R19, 0x4, R2 ;  /* 0x00000004131a7825 */ /* 0x000fca00078e0202 */
[----:B------:R1:W5:Y:S01]  /*0250*/  LDG.E R25, desc[UR8][R26.64] ;  /* 0x000000081a197981 */ /* 0x000362000c1e1900 */
[----:B------:R-:W-:-:S05]  /*0260*/  IMAD.WIDE R10, R19, 0x4, R26 ;  /* 0x00000004130a7825 */ /* 0x000fca00078e021a */
[----:B------:R1:W5:Y:S01]  /*0270*/  LDG.E R28, desc[UR8][R10.64] ;  /* 0x000000080a1c7981 */ /* 0x000362000c1e1900 */
[----:B0-----:R-:W-:-:S04]  /*0280*/  IMAD.WIDE R6, R19, 0x4, R10 ;  /* 0x0000000413067825 */ /* 0x001fc800078e020a */
[C---:B-1----:R-:W-:Y:S02]  /*0290*/  IMAD.WIDE R8, R19.reuse, 0x4, R6 ;  /* 0x0000000413087825 */ /* 0x042fe400078e0206 */
[----:B------:R-:W5:Y:S02]  /*02a0*/  LDG.E R6, desc[UR8][R6.64] ;  /* 0x0000000806067981 */ /* 0x000f64000c1e1900 */
[C---:B------:R-:W-:Y:S02]  /*02b0*/  IMAD.WIDE R2, R19.reuse, 0x4, R8 ;  /* 0x0000000413027825 */ /* 0x040fe400078e0208 */
[----:B------:R-:W5:Y:S02]  /*02c0*/  LDG.E R8, desc[UR8][R8.64] ;  /* 0x0000000808087981 */ /* 0x000f64000c1e1900 */
[C---:B------:R-:W-:Y:S02]  /*02d0*/  IMAD.WIDE R4, R19.reuse, 0x4, R2 ;  /* 0x0000000413047825 */ /* 0x040fe400078e0202 */
[----:B------:R-:W5:Y:S02]  /*02e0*/  LDG.E R29, desc[UR8][R2.64] ;  /* 0x00000008021d7981 */ /* 0x000f64000c1e1900 */
[----:B------:R-:W-:-:S02]  /*02f0*/  IMAD.WIDE R12, R19, 0x4, R4 ;  /* 0x00000004130c7825 */ /* 0x000fc400078e0204 */
[----:B------:R-:W5:Y:S02]  /*0300*/  LDG.E R4, desc[UR8][R4.64] ;  /* 0x0000000804047981 */ /* 0x000f64000c1e1900 */
[C---:B------:R-:W-:Y:S02]  /*0310*/  IMAD.WIDE R16, R19.reuse, 0x4, R12 ;  /* 0x0000000413107825 */ /* 0x040fe400078e020c */
[----:B------:R-:W5:Y:S02]  /*0320*/  LDG.E R12, desc[UR8][R12.64] ;  /* 0x000000080c0c7981 */ /* 0x000f64000c1e1900 */
[C---:B------:R-:W-:Y:S02]  /*0330*/  IMAD.WIDE R26, R19.reuse, 0x4, R16 ;  /* 0x00000004131a7825 */ /* 0x040fe400078e0210 */
[----:B------:R-:W5:Y:S02]  /*0340*/  LDG.E R16, desc[UR8][R16.64] ;  /* 0x0000000810107981 */ /* 0x000f64000c1e1900 */
[----:B------:R-:W-:-:S02]  /*0350*/  IMAD.WIDE R10, R19, 0x4, R26 ;  /* 0x00000004130a7825 */ /* 0x000fc400078e021a */
[----:B------:R-:W5:Y:S04]  /*0360*/  LDG.E R26, desc[UR8][R26.64] ;  /* 0x000000081a1a7981 */ /* 0x000f68000c1e1900 */
[----:B------:R-:W5:Y:S01]  /*0370*/  LDG.E R10, desc[UR8][R10.64] ;  /* 0x000000080a0a7981 */ /* 0x000f62000c1e1900 */
[----:B------:R-:W-:-:S04]  /*0380*/  UIADD3 UR6, UPT, UPT, UR6, 0x10, URZ ;  /* 0x0000001006067890 */ /* 0x000fc8000fffe0ff */
[----:B------:R-:W-:Y:S01]  /*0390*/  UISETP.NE.AND UP2, UPT, UR6, URZ, UPT ;  /* 0x000000ff0600728c */ /* 0x000fe2000bf45270 */
[----:B------:R-:W-:Y:S01]  /*03a0*/  LEA R14, R19, R14, 0x4 ;  /* 0x0000000e130e7211 */ /* 0x000fe200078e20ff */
[----:B--2---:R-:W-:-:S04]  /*03b0*/  FADD R24, R24, R15 ;  /* 0x0000000f18187221 */ /* 0x004fc80000000000 */
[----:B---3--:R-:W-:-:S04]  /*03c0*/  FADD R23, R24, R23 ;  /* 0x0000001718177221 */ /* 0x008fc80000000000 */
[----:B----4-:R-:W-:-:S04]  /*03d0*/  FADD R22, R23, R22 ;  /* 0x0000001617167221 */ /* 0x010fc80000000000 */
[----:B-----5:R-:W-:-:S04]  /*03e0*/  FADD R21, R22, R21 ;  /* 0x0000001516157221 */ /* 0x020fc80000000000 */
[----:B------:R-:W-:-:S04]  /*03f0*/  FADD R21, R21, R20 ;  /* 0x0000001415157221 */ /* 0x000fc80000000000 */
        /* <DEDUP_REMOVED lines=10> */
[----:B------:R-:W-:Y:S01]  /*04a0*/  FADD R15, R29, R10 ;  /* 0x0000000a1d0f7221 */ /* 0x000fe20000000000 */
[----:B------:R-:W-:Y:S06]  /*04b0*/  BRA.U UP2, `(.L_x_142) ;  /* 0xfffffffd022c7547 */ /* 0x000fec000b83ffff */
.L_x_141:
[----:B------:R-:W-:Y:S05]  /*04c0*/  BRA.U !UP1, `(.L_x_140) ;  /* 0x0000000109f87547 */ /* 0x000fea000b800000 */
[----:B------:R-:W-:Y:S02]  /*04d0*/  UISETP.GE.U32.AND UP1, UPT, UR5, 0x8, UPT ;  /* 0x000000080500788c */ /* 0x000fe4000bf26070 */
[----:B------:R-:W-:-:S04]  /*04e0*/  ULOP3.LUT UR6, UR7, 0x7, URZ, 0xc0, !UPT ;  /* 0x0000000707067892 */ /* 0x000fc8000f8ec0ff */
[----:B------:R-:W-:-:S03]  /*04f0*/  UISETP.NE.AND UP2, UPT, UR6, URZ, UPT ;  /* 0x000000ff0600728c */ /* 0x000fc6000bf45270 */
[----:B------:R-:W-:Y:S08]  /*0500*/  BRA.U !UP1, `(.L_x_143) ;  /* 0x00000001096c7547 */ /* 0x000ff0000b800000 */
[----:B------:R-:W0:Y:S01]  /*0510*/  LDC.64 R2, c[0x0][0x380] ;  /* 0x0000e000ff027b82 */ /* 0x000e220000000a00 */
[----:B------:R-:W-:-:S04]  /*0520*/  IMAD R5, R19, UR4, R0 ;  /* 0x0000000413057c24 */ /* 0x000fc8000f8e0200 */
[----:B0-----:R-:W-:-:S04]  /*0530*/  IMAD.WIDE R2, R5, 0x4, R2 ;  /* 0x0000000405027825 */ /* 0x001fc800078e0202 */
        /* <DEDUP_REMOVED lines=15> */
[----:B------:R-:W-:Y:S01]  /*0630*/  UIADD3 UR4, UPT, UPT, UR4, 0x8, URZ ;  /* 0x0000000804047890 */ /* 0x000fe2000fffe0ff */
[----:B--2---:R-:W-:-:S04]  /*0640*/  FADD R2, R15, R2 ;  /* 0x000000020f027221 */ /* 0x004fc80000000000 */
[----:B---3--:R-:W-:-:S04]  /*0650*/  FADD R2, R2, R5 ;  /* 0x0000000502027221 */ /* 0x008fc80000000000 */
[----:B----4-:R-:W-:-:S04]  /*0660*/  FADD R2, R2, R7 ;  /* 0x0000000702027221 */ /* 0x010fc80000000000 */
[----:B-----5:R-:W-:-:S04]  /*0670*/  FADD R2, R2, R9 ;  /* 0x0000000902027221 */ /* 0x020fc80000000000 */
[----:B------:R-:W-:-:S04]  /*0680*/  FADD R2, R2, R11 ;  /* 0x0000000b02027221 */ /* 0x000fc80000000000 */
[----:B------:R-:W-:-:S04]  /*0690*/  FADD R2, R2, R13 ;  /* 0x0000000d02027221 */ /* 0x000fc80000000000 */
[----:B------:R-:W-:-:S04]  /*06a0*/  FADD R2, R2, R17 ;  /* 0x0000001102027221 */ /* 0x000fc80000000000 */
[----:B------:R-:W-:-:S07]  /*06b0*/  FADD R15, R2, R21 ;  /* 0x00000015020f7221 */ /* 0x000fce0000000000 */
.L_x_143:
        /* <DEDUP_REMOVED lines=12> */
[----:B------:R-:W-:Y:S02]  /*0780*/  IMAD.WIDE R8, R19, 0x4, R6 ;  /* 0x0000000413087825 */ /* 0x000fe400078e0206 */
[----:B------:R-:W4:Y:S04]  /*0790*/  LDG.E R6, desc[UR8][R6.64] ;  /* 0x0000000806067981 */ /* 0x000f28000c1e1900 */
[----:B------:R-:W5:Y:S01]  /*07a0*/  LDG.E R8, desc[UR8][R8.64] ;  /* 0x0000000808087981 */ /* 0x000f62000c1e1900 */
[----:B------:R-:W-:Y:S01]  /*07b0*/  UIADD3 UR4, UPT, UPT, UR4, 0x4, URZ ;  /* 0x0000000404047890 */ /* 0x000fe2000fffe0ff */
[----:B--2---:R-:W-:-:S04]  /*07c0*/  FADD R15, R15, R2 ;  /* 0x000000020f0f7221 */ /* 0x004fc80000000000 */
[----:B---3--:R-:W-:-:S04]  /*07d0*/  FADD R15, R15, R4 ;  /* 0x000000040f0f7221 */ /* 0x008fc80000000000 */
[----:B----4-:R-:W-:-:S04]  /*07e0*/  FADD R15, R15, R6 ;  /* 0x000000060f0f7221 */ /* 0x010fc80000000000 */
[----:B-----5:R-:W-:-:S07]  /*07f0*/  FADD R15, R15, R8 ;  /* 0x000000080f0f7221 */ /* 0x020fce0000000000 */
.L_x_144:
[----:B------:R-:W-:Y:S05]  /*0800*/  BRA.U !UP2, `(.L_x_140) ;  /* 0x000000010a287547 */ /* 0x000fea000b800000 */
[----:B------:R-:W0:Y:S01]  /*0810*/  LDC.64 R4, c[0x0][0x380] ;  /* 0x0000e000ff047b82 */ /* 0x000e220000000a00 */
[----:B------:R-:W-:Y:S01]  /*0820*/  IMAD R6, R19, UR4, R0 ;  /* 0x0000000413067c24 */ /* 0x000fe2000f8e0200 */
[----:B------:R-:W-:-:S12]  /*0830*/  UIADD3 UR5, UPT, UPT, -UR5, URZ, URZ ;  /* 0x000000ff05057290 */ /* 0x000fd8000fffe1ff */
.L_x_145:
[----:B0-----:R-:W-:-:S06]  /*0840*/  IMAD.WIDE R2, R6, 0x4, R4 ;  /* 0x0000000406027825 */ /* 0x001fcc00078e0204 */
[----:B------:R-:W2:Y:S01]  /*0850*/  LDG.E R2, desc[UR8][R2.64] ;  /* 0x0000000802027981 */ /* 0x000ea2000c1e1900 */
[----:B------:R-:W-:Y:S01]  /*0860*/  UIADD3 UR5, UPT, UPT, UR5, 0x1, URZ ;  /* 0x0000000105057890 */ /* 0x000fe2000fffe0ff */
[----:B------:R-:W-:-:S03]  /*0870*/  IADD3 R6, PT, PT, R6, R19, RZ ;  /* 0x0000001306067210 */ /* 0x000fc60007ffe0ff */
[----:B------:R-:W-:Y:S01]  /*0880*/  UISETP.NE.AND UP1, UPT, UR5, URZ, UPT ;  /* 0x000000ff0500728c */ /* 0x000fe2000bf25270 */
[----:B--2---:R-:W-:-:S08]  /*0890*/  FADD R15, R2, R15 ;  /* 0x0000000f020f7221 */ /* 0x004fd00000000000 */
[----:B------:R-:W-:Y:S05]  /*08a0*/  BRA.U UP1, `(.L_x_145) ;  /* 0xfffffffd01e47547 */ /* 0x000fea000b83ffff */
.L_x_140:
[----:B------:R-:W-:Y:S01]  /*08b0*/  I2FP.F32.S32 R2, UR7 ;  /* 0x0000000700027c45 */ /* 0x000fe20008201400 */
        /* <DEDUP_REMOVED lines=10> */
[----:B------:R-:W-:-:S07]  /*0960*/  MOV R4, 0x980 ;  /* 0x0000098000047802 */ /* 0x000fce0000000f00 */
[----:B------:R-:W-:Y:S05]  /*0970*/  CALL.REL.NOINC `($__internal_9_$__cuda_sm3x_div_rn_noftz_f32_slowpath) ;  /* 0x0000000800dc7944 */ /* 0x000fea0003c00000 */
.L_x_147:
[----:B------:R-:W-:Y:S05]  /*0980*/  BSYNC.RECONVERGENT B0 ;  /* 0x0000000000007941 */ /* 0x000fea0003800200 */
.L_x_146:
[----:B------:R-:W0:Y:S01]  /*0990*/  LDC.64 R4, c[0x0][0x388] ;  /* 0x0000e200ff047b82 */ /* 0x000e220000000a00 */
[----:B------:R-:W-:Y:S02]  /*09a0*/  HFMA2 R9, -RZ, RZ, 0, 0 ;  /* 0x00000000ff097431 */ /* 0x000fe400000001ff */
[----:B0-----:R-:W-:-:S05]  /*09b0*/  IMAD.WIDE R4, R0, 0x4, R4 ;  /* 0x0000000400047825 */ /* 0x001fca00078e0204 */
[----:B------:R0:W-:Y:S01]  /*09c0*/  STG.E desc[UR8][R4.64], R3 ;  /* 0x0000000304007986 */ /* 0x0001e2000c101908 */
[----:B------:R-:W-:Y:S05]  /*09d0*/  BRA.U !UP0, `(.L_x_148) ;  /* 0x0000000908807547 */ /* 0x000fea000b800000 */
[----:B------:R-:W1:Y:S01]  /*09e0*/  LDCU UR5, c[0x0][0x398] ;  /* 0x00007300ff0577ac */ /* 0x000e620008000800 */
[----:B------:R-:W-:Y:S01]  /*09f0*/  MOV R9, RZ ;  /* 0x000000ff00097202 */ /* 0x000fe20000000f00 */
[----:B------:R-:W-:Y:S01]  /*0a00*/  UMOV UR4, URZ ;  /* 0x000000ff00047c82 */ /* 0x000fe20008000000 */
[----:B-1----:R-:W-:Y:S02]  /*0a10*/  UISETP.GE.U32.AND UP0, UPT, UR5, 0x10, UPT ;  /* 0x000000100500788c */ /* 0x002fe4000bf06070 */
[----:B------:R-:W-:-:S04]  /*0a20*/  ULOP3.LUT UR7, UR5, 0xf, URZ, 0xc0, !UPT ;  /* 0x0000000f05077892 */ /* 0x000fc8000f8ec0ff */
[----:B------:R-:W-:-:S03]  /*0a30*/  UISETP.NE.AND UP1, UPT, UR7, URZ, UPT ;  /* 0x000000ff0700728c */ /* 0x000fc6000bf25270 */
[----:B------:R-:W-:Y:S08]  /*0a40*/  BRA.U !UP0, `(.L_x_149) ;  /* 0x0000000508287547 */ /* 0x000ff0000b800000 */
[----:B------:R-:W-:Y:S01]  /*0a50*/  ULOP3.LUT UR4, UR5, 0x7ffffff0, URZ, 0xc0, !UPT ;  /* 0x7ffffff005047892 */ /* 0x000fe2000f8ec0ff */
[----:B------:R-:W-:Y:S02]  /*0a60*/  MOV R9, RZ ;  /* 0x000000ff00097202 */ /* 0x000fe40000000f00 */
[----:B0-----:R-:W-:Y:S01]  /*0a70*/  MOV R5, R0 ;  /* 0x0000000000057202 */ /* 0x001fe20000000f00 */
[----:B------:R-:W-:-:S12]  /*0a80*/  UIADD3 UR6, UPT, UPT, -UR4, URZ, URZ ;  /* 0x000000ff04067290 */ /* 0x000fd8000fffe1ff */
.L_x_150:
[----:B------:R-:W0:Y:S08]  /*0a90*/  LDC.64 R20, c[0x0][0x380] ;  /* 0x0000e000ff147b82 */ /* 0x000e300000000a00 */
[----:B------:R-:W1:Y:S01]  /*0aa0*/  LDC R6, c[0x0][0x39c] ;  /* 0x0000e700ff067b82 */ /* 0x000e620000000800 */
[----:B0-----:R-:W-:-:S05]  /*0ab0*/  IMAD.WIDE R20, R5, 0x4, R20 ;  /* 0x0000000405147825 */ /* 0x001fca00078e0214 */
[----:B------:R-:W2:Y:S01]  /*0ac0*/  LDG.E R4, desc[UR8][R20.64] ;  /* 0x0000000814047981 */ /* 0x000ea2000c1e1900 */
[----:B-1----:R-:W-:-:S05]  /*0ad0*/  IMAD.WIDE R24, R6, 0x4, R20 ;  /* 0x0000000406187825 */ /* 0x002fca00078e0214 */
[----:B------:R0:W3:Y:S01]  /*0ae0*/  LDG.E R7, desc[UR8][R24.64] ;  /* 0x0000000818077981 */ /* 0x0000e2000c1e1900 */
[----:B------:R-:W-:-:S04]  /*0af0*/  IMAD.WIDE R18, R6, 0x4, R24 ;  /* 0x0000000406127825 */ /* 0x000fc800078e0218 */
[C---:B------:R-:W-:Y:S02]  /*0b00*/  IMAD.WIDE R16, R6.reuse, 0x4, R18 ;  /* 0x0000000406107825 */ /* 0x040fe400078e0212 */
[----:B------:R-:W4:Y:S02]  /*0b10*/  LDG.E R18, desc[UR8][R18.64] ;  /* 0x0000000812127981 */ /* 0x000f24000c1e1900 */
        /* <DEDUP_REMOVED lines=9> */
[----:B------:R1:W5:Y:S04]  /*0bb0*/  LDG.E R8, desc[UR8][R22.64] ;  /* 0x0000000816087981 */ /* 0x000368000c1e1900 */
[----:B------:R-:W5:Y:S01]  /*0bc0*/  LDG.E R13, desc[UR8][R28.64] ;  /* 0x000000081c0d7981 */ /* 0x000f62000c1e1900 */
[----:B0-----:R-:W-:-:S04]  /*0bd0*/  IMAD.WIDE R24, R6, 0x4, R28 ;  /* 0x0000000406187825 */ /* 0x001fc800078e021c */
[C---:B------:R-:W-:Y:S02]  /*0be0*/  IMAD.WIDE R20, R6.reuse, 0x4, R24 ;  /* 0x0000000406147825 */ /* 0x040fe400078e0218 */
[----:B------:R-:W5:Y:S02]  /*0bf0*/  LDG.E R24, desc[UR8][R24.64] ;  /* 0x0000000818187981 */ /* 0x000f64000c1e1900 */
[C---:B-1----:R-:W-:Y:S02]  /*0c00*/  IMAD.WIDE R22, R6.reuse, 0x4, R20 ;  /* 0x0000000406167825 */ /* 0x042fe400078e0214 */
[----:B------:R0:W5:Y:S04]  /*0c10*/  LDG.E R15, desc[UR8][R20.64] ;  /* 0x00000008140f7981 */ /* 0x000168000c1e1900 */
[----:B------:R1:W5:Y:S01]  /*0c20*/  LDG.E R17, desc[UR8][R22.64] ;  /* 0x0000000816117981 */ /* 0x000362000c1e1900 */
[----:B------:R-:W-:-:S04]  /*0c30*/  IMAD.WIDE R26, R6, 0x4, R22 ;  /* 0x00000004061a7825 */ /* 0x000fc800078e0216 */
[C---:B0-----:R-:W-:Y:S02]  /*0c40*/  IMAD.WIDE R20, R6.reuse, 0x4, R26 ;  /* 0x0000000406147825 */ /* 0x041fe400078e021a */
[----:B------:R-:W5:Y:S02]  /*0c50*/  LDG.E R26, desc[UR8][R26.64] ;  /* 0x000000081a1a7981 */ /* 0x000f64000c1e1900 */
[C---:B-1----:R-:W-:Y:S02]  /*0c60*/  IMAD.WIDE R22, R6.reuse, 0x4, R20 ;  /* 0x0000000406167825 */ /* 0x042fe400078e0214 */
[----:B------:R-:W5:Y:S04]  /*0c70*/  LDG.E R11, desc[UR8][R20.64] ;  /* 0x00000008140b7981 */ /* 0x000f68000c1e1900 */
[----:B------:R-:W5:Y:S01]  /*0c80*/  LDG.E R19, desc[UR8][R22.64] ;  /* 0x0000000816137981 */ /* 0x000f62000c1e1900 */
[----:B------:R-:W-:-:S06]  /*0c90*/  IMAD.WIDE R28, R6, 0x4, R22 ;  /* 0x00000004061c7825 */ /* 0x000fcc00078e0216 */
[----:B------:R-:W5:Y:S01]  /*0ca0*/  LDG.E R28, desc[UR8][R28.64] ;  /* 0x000000081c1c7981 */ /* 0x000f62000c1e1900 */
[----:B------:R-:W-:-:S04]  /*0cb0*/  UIADD3 UR6, UPT, UPT, UR6, 0x10, URZ ;  /* 0x0000001006067890 */ /* 0x000fc8000fffe0ff */
[----:B------:R-:W-:Y:S01]  /*0cc0*/  UISETP.NE.AND UP0, UPT, UR6, URZ, UPT ;  /* 0x000000ff0600728c */ /* 0x000fe2000bf05270 */
[----:B------:R-:W-:Y:S01]  /*0cd0*/  LEA R5, R6, R5, 0x4 ;  /* 0x0000000506057211 */ /* 0x000fe200078e20ff */
[----:B--2---:R-:W-:-:S04]  /*0ce0*/  FADD R4, R4, -R3 ;  /* 0x8000000304047221 */ /* 0x004fc80000000000 */
[----:B------:R-:W-:Y:S01]  /*0cf0*/  FFMA R4, R4, R4, R9 ;  /* 0x0000000404047223 */ /* 0x000fe20000000009 */
[----:B---3--:R-:W-:-:S04]  /*0d00*/  FADD R7, R7, -R3 ;  /* 0x8000000307077221 */ /* 0x008fc80000000000 */
[----:B------:R-:W-:Y:S01]  /*0d10*/  FFMA R4, R7, R7, R4 ;  /* 0x0000000707047223 */ /* 0x000fe20000000004 */
[----:B----4-:R-:W-:-:S04]  /*0d20*/  FADD R7, R18, -R3 ;  /* 0x8000000312077221 */ /* 0x010fc80000000000 */
[----:B------:R-:W-:Y:S01]  /*0d30*/  FFMA R4, R7, R7, R4 ;  /* 0x0000000707047223 */ /* 0x000fe20000000004 */
[----:B-----5:R-:W-:-:S04]  /*0d40*/  FADD R7, R16, -R3 ;  /* 0x8000000310077221 */ /* 0x020fc80000000000 */
[----:B------:R-:W-:Y:S01]  /*0d50*/  FFMA R4, R7, R7, R4 ;  /* 0x0000000707047223 */ /* 0x000fe20000000004 */
[----:B------:R-:W-:-:S04]  /*0d60*/  FADD R7, R14, -R3 ;  /* 0x800000030e077221 */ /* 0x000fc80000000000 */
        /* <DEDUP_REMOVED lines=23> */
[----:B------:R-:W-:Y:S06]  /*0ee0*/  BRA.U UP0, `(.L_x_150) ;  /* 0xfffffff900e87547 */ /* 0x000fec000b83ffff */
.L_x_149:
[----:B------:R-:W-:Y:S05]  /*0ef0*/  BRA.U !UP1, `(.L_x_148) ;  /* 0x0000000509387547 */ /* 0x000fea000b800000 */
[----:B------:R-:W-:Y:S02]  /*0f00*/  UISETP.GE.U32.AND UP0, UPT, UR7, 0x8, UPT ;  /* 0x000000080700788c */ /* 0x000fe4000bf06070 */
[----:B------:R-:W-:-:S04]  /*0f10*/  ULOP3.LUT UR6, UR5, 0x7, URZ, 0xc0, !UPT ;  /* 0x0000000705067892 */ /* 0x000fc8000f8ec0ff */
[----:B------:R-:W-:-:S03]  /*0f20*/  UISETP.NE.AND UP1, UPT, UR6, URZ, UPT ;  /* 0x000000ff0600728c */ /* 0x000fc6000bf25270 */
[----:B------:R-:W-:Y:S08]  /*0f30*/  BRA.U !UP0, `(.L_x_151) ;  /* 0x0000000108907547 */ /* 0x000ff0000b800000 */
[----:B------:R-:W1:Y:S08]  /*0f40*/  LDC R21, c[0x0][0x39c] ;  /* 0x0000e700ff157b82 */ /* 0x000e700000000800 */
[----:B0-----:R-:W0:Y:S01]  /*0f50*/  LDC.64 R4, c[0x0][0x380] ;  /* 0x0000e000ff047b82 */ /* 0x001e220000000a00 */
[----:B-1----:R-:W-:-:S04]  /*0f60*/  IMAD R7, R21, UR4, R0 ;  /* 0x0000000415077c24 */ /* 0x002fc8000f8e0200 */
[----:B0-----:R-:W-:-:S05]  /*0f70*/  IMAD.WIDE R4, R7, 0x4, R4 ;  /* 0x0000000407047825 */ /* 0x001fca00078e0204 */
[----:B------:R0:W2:Y:S01]  /*0f80*/  LDG.E R8, desc[UR8][R4.64] ;  /* 0x0000000804087981 */ /* 0x0000a2000c1e1900 */
[----:B------:R-:W-:-:S04]  /*0f90*/  IMAD.WIDE R6, R21, 0x4, R4 ;  /* 0x0000000415067825 */ /* 0x000fc800078e0204 */
[C---:B------:R-:W-:Y:S02]  /*0fa0*/  IMAD.WIDE R10, R21.reuse, 0x4, R6 ;  /* 0x00000004150a7825 */ /* 0x040fe400078e0206 */
[----:B------:R-:W3:Y:S02]  /*0fb0*/  LDG.E R6, desc[UR8][R6.64] ;  /* 0x0000000806067981 */ /* 0x000ee4000c1e1900 */
[C---:B------:R-:W-:Y:S02]  /*0fc0*/  IMAD.WIDE R12, R21.reuse, 0x4, R10 ;  /* 0x00000004150c7825 */ /* 0x040fe400078e020a */
[----:B------:R-:W4:Y:S02]  /*0fd0*/  LDG.E R10, desc[UR8][R10.64] ;  /* 0x000000080a0a7981 */ /* 0x000f24000c1e1900 */
[C---:B------:R-:W-:Y:S02]  /*0fe0*/  IMAD.WIDE R14, R21.reuse, 0x4, R12 ;  /* 0x00000004150e7825 */ /* 0x040fe400078e020c */
[----:B------:R-:W5:Y:S02]  /*0ff0*/  LDG.E R12, desc[UR8][R12.64] ;  /* 0x000000080c0c7981 */ /* 0x000f64000c1e1900 */
[----:B------:R-:W-:-:S02]  /*1000*/  IMAD.WIDE R16, R21, 0x4, R14 ;  /* 0x0000000415107825 */ /* 0x000fc400078e020e */
[----:B------:R-:W5:Y:S02]  /*1010*/  LDG.E R14, desc[UR8][R14.64] ;  /* 0x000000080e0e7981 */ /* 0x000f64000c1e1900 */
[C---:B------:R-:W-:Y:S02]  /*1020*/  IMAD.WIDE R18, R21.reuse, 0x4, R16 ;  /* 0x0000000415127825 */ /* 0x040fe400078e0210 */
[----:B------:R-:W5:Y:S02]  /*1030*/  LDG.E R16, desc[UR8][R16.64] ;  /* 0x0000000810107981 */ /* 0x000f64000c1e1900 */
[----:B0-----:R-:W-:Y:S02]  /*1040*/  IMAD.WIDE R4, R21, 0x4, R18 ;  /* 0x0000000415047825 */ /* 0x001fe400078e0212 */
[----:B------:R-:W5:Y:S04]  /*1050*/  LDG.E R20, desc[UR8][R18.64] ;  /* 0x0000000812147981 */ /* 0x000f68000c1e1900 */
[----:B------:R0:W5:Y:S01]  /*1060*/  LDG.E R4, desc[UR8][R4.64] ;  /* 0x0000000804047981 */ /* 0x000162000c1e1900 */
[----:B------:R-:W-:Y:S01]  /*1070*/  UIADD3 UR4, UPT, UPT, UR4, 0x8, URZ ;  /* 0x0000000804047890 */ /* 0x000fe2000fffe0ff */
        /* <DEDUP_REMOVED lines=10> */
[----:B0-----:R-:W-:-:S04]  /*1120*/  FADD R5, R16, -R3 ;  /* 0x8000000310057221 */ /* 0x001fc80000000000 */
[----:B------:R-:W-:Y:S01]  /*1130*/  FFMA R8, R5, R5, R8 ;  /* 0x0000000505087223 */ /* 0x000fe20000000008 */
[----:B------:R-:W-:-:S04]  /*1140*/  FADD R5, R20, -R3 ;  /* 0x8000000314057221 */ /* 0x000fc80000000000 */
[----:B------:R-:W-:Y:S01]  /*1150*/  FFMA R8, R5, R5, R8 ;  /* 0x0000000505087223 */ /* 0x000fe20000000008 */
[----:B------:R-:W-:-:S04]  /*1160*/  FADD R9, R4, -R3 ;  /* 0x8000000304097221 */ /* 0x000fc80000000000 */
[----:B------:R-:W-:-:S07]  /*1170*/  FFMA R9, R9, R9, R8 ;  /* 0x0000000909097223 */ /* 0x000fce0000000008 */
.L_x_151:
        /* <DEDUP_REMOVED lines=24> */
[----:B------:R-:W-:-:S07]  /*1300*/  FFMA R9, R9, R9, R8 ;  /* 0x0000000909097223 */ /* 0x000fce0000000008 */
.L_x_152:
[----:B------:R-:W-:Y:S05]  /*1310*/  BRA.U !UP1, `(.L_x_148) ;  /* 0x0000000109307547 */ /* 0x000fea000b800000 */
[----:B------:R-:W1:Y:S01]  /*1320*/  LDC R10, c[0x0][0x39c] ;  /* 0x0000e700ff0a7b82 */ /* 0x000e620000000800 */
[----:B------:R-:W-:-:S07]  /*1330*/  UIADD3 UR5, UPT, UPT, -UR5, URZ, URZ ;  /* 0x000000ff05057290 */ /* 0x000fce000fffe1ff */
[----:B------:R-:W2:Y:S01]  /*1340*/  LDC.64 R6, c[0x0][0x380] ;  /* 0x0000e000ff067b82 */ /* 0x000ea20000000a00 */
[----:B-1----:R-:W-:-:S07]  /*1350*/  IMAD R11, R10, UR4, R0 ;  /* 0x000000040a0b7c24 */ /* 0x002fce000f8e0200 */
.L_x_153:
[----:B0-2---:R-:W-:-:S06]  /*1360*/  IMAD.WIDE R4, R11, 0x4, R6 ;  /* 0x000000040b047825 */ /* 0x005fcc00078e0206 */
[----:B------:R-:W2:Y:S01]  /*1370*/  LDG.E R4, desc[UR8][R4.64] ;  /* 0x0000000804047981 */ /* 0x000ea2000c1e1900 */
[----:B------:R-:W-:Y:S01]  /*1380*/  UIADD3 UR5, UPT, UPT, UR5, 0x1, URZ ;  /* 0x0000000105057890 */ /* 0x000fe2000fffe0ff */
[----:B------:R-:W-:-:S03]  /*1390*/  IADD3 R11, PT, PT, R11, R10, RZ ;  /* 0x0000000a0b0b7210 */ /* 0x000fc60007ffe0ff */
[----:B------:R-:W-:Y:S01]  /*13a0*/  UISETP.NE.AND UP0, UPT, UR5, URZ, UPT ;  /* 0x000000ff0500728c */ /* 0x000fe2000bf05270 */
[----:B--2---:R-:W-:-:S04]  /*13b0*/  FADD R8, R4, -R3 ;  /* 0x8000000304087221 */ /* 0x004fc80000000000 */
[----:B------:R-:W-:-:S04]  /*13c0*/  FFMA R9, R8, R8, R9 ;  /* 0x0000000808097223 */ /* 0x000fc80000000009 */
[----:B------:R-:W-:Y:S05]  /*13d0*/  BRA.U UP0, `(.L_x_153) ;  /* 0xfffffffd00e07547 */ /* 0x000fea000b83ffff */
.L_x_148:
[----:B0-----:R-:W0:Y:S01]  /*13e0*/  MUFU.RCP R3, R2 ;  /* 0x0000000200037308 */ /* 0x001e220000001000 */
        /* <DEDUP_REMOVED lines=8> */
[----:B------:R-:W-:-:S07]  /*1470*/  MOV R4, 0x1490 ;  /* 0x0000149000047802 */ /* 0x000fce0000000f00 */
[----:B------:R-:W-:Y:S05]  /*1480*/  CALL.REL.NOINC `($__internal_9_$__cuda_sm3x_div_rn_noftz_f32_slowpath) ;  /* 0x0000000000187944 */ /* 0x000fea0003c00000 */
[----:B------:R-:W-:-:S07]  /*1490*/  MOV R5, R3 ;  /* 0x0000000300057202 */ /* 0x000fce0000000f00 */
.L_x_155:
[----:B------:R-:W-:Y:S05]  /*14a0*/  BSYNC.RECONVERGENT B0 ;  /* 0x0000000000007941 */ /* 0x000fea0003800200 */
.L_x_154:
[----:B------:R-:W0:Y:S02]  /*14b0*/  LDC.64 R2, c[0x0][0x390] ;  /* 0x0000e400ff027b82 */ /* 0x000e240000000a00 */
[----:B0-----:R-:W-:-:S05]  /*14c0*/  IMAD.WIDE R2, R0, 0x4, R2 ;  /* 0x0000000400027825 */ /* 0x001fca00078e0202 */
[----:B------:R-:W-:Y:S01]  /*14d0*/  STG.E desc[UR8][R2.64], R5 ;  /* 0x0000000502007986 */ /* 0x000fe2000c101908 */
[----:B------:R-:W-:Y:S05]  /*14e0*/  EXIT ;  /* 0x000000000000794d */ /* 0x000fea0003800000 */
        .weak           $__internal_9_$__cuda_sm3x_div_rn_noftz_f32_slowpath
        .type           $__internal_9_$__cuda_sm3x_div_rn_noftz_f32_slowpath,@function
        .size           $__internal_9_$__cuda_sm3x_div_rn_noftz_f32_slowpath,(.L_x_189 - $__internal_9_$__cuda_sm3x_div_rn_noftz_f32_slowpath)
$__internal_9_$__cuda_sm3x_div_rn_noftz_f32_slowpath:
[----:B------:R-:W-:Y:S01]  /*14f0*/  SHF.R.U32.HI R5, RZ, 0x17, R2 ;  /* 0x00000017ff057819 */ /* 0x000fe20000011602 */
[----:B------:R-:W-:Y:S01]  /*1500*/  BSSY.RECONVERGENT B1, `(.L_x_156) ;  /* 0x0000063000017945 */ /* 0x000fe20003800200 */
[----:B------:R-:W-:Y:S02]  /*1510*/  SHF.R.U32.HI R3, RZ, 0x17, R9 ;  /* 0x00000017ff037819 */ /* 0x000fe40000011609 */
[----:B------:R-:W-:Y:S02]  /*1520*/  LOP3.LUT R13, R5, 0xff, RZ, 0xc0, !PT ;  /* 0x000000ff050d7812 */ /* 0x000fe400078ec0ff */
[----:B------:R-:W-:Y:S02]  /*1530*/  LOP3.LUT R11, R3, 0xff, RZ, 0xc0, !PT ;  /* 0x000000ff030b7812 */ /* 0x000fe400078ec0ff */
[----:B------:R-:W-:Y:S02]  /*1540*/  IADD3 R7, PT, PT, R13, -0x1, RZ ;  /* 0xffffffff0d077810 */ /* 0x000fe40007ffe0ff */
[----:B------:R-:W-:-:S02]  /*1550*/  IADD3 R3, PT, PT, R11, -0x1, RZ ;  /* 0xffffffff0b037810 */ /* 0x000fc40007ffe0ff */
[----:B------:R-:W-:Y:S02]  /*1560*/  ISETP.GT.U32.AND P0, PT, R7, 0xfd, PT ;  /* 0x000000fd0700780c */ /* 0x000fe40003f04070 */
[----:B------:R-:W-:Y:S02]  /*1570*/  MOV R6, R2 ;  /* 0x0000000200067202 */ /* 0x000fe40000000f00 */
        /* <DEDUP_REMOVED lines=26> */
.L_x_157:
[----:B------:R-:W-:Y:S01]  /*1720*/  LEA R3, R13, 0xc0800000, 0x17 ;  /* 0xc08000000d037811 */ /* 0x000fe200078eb8ff */
[----:B------:R-:W-:Y:S03]  /*1730*/  BSSY.RECONVERGENT B2, `(.L_x_162) ;  /* 0x0000036000027945 */ /* 0x000fe60003800200 */
[----:B------:R-:W-:Y:S02]  /*1740*/  IADD3 R7, PT, PT, -R3, R6, RZ ;  /* 0x0000000603077210 */ /* 0x000fe40007ffe1ff */
[----:B------:R-:W-:Y:S02]  /*1750*/  IADD3 R6, PT, PT, R11, -0x7f, RZ ;  /* 0xffffff810b067810 */ /* 0x000fe40007ffe0ff */
[----:B------:R-:W0:Y:S01]  /*1760*/  MUFU.RCP R8, R7 ;  /* 0x0000000700087308 */ /* 0x000e220000001000 */
[----:B------:R-:W-:Y:S02]  /*1770*/  FADD.FTZ R10, -R7, -RZ ;  /* 0x800000ff070a7221 */ /* 0x000fe40000010100 */
[----:B------:R-:W-:-:S02]  /*1780*/  IMAD R3, R6, -0x800000, R9 ;  /* 0xff80000006037824 */ /* 0x000fc400078e0209 */
        /* <DEDUP_REMOVED lines=24> */
[-CC-:B------:R-:W-:Y:S01]  /*1910*/  FFMA.RM R6, R11, R9.reuse, R12.reuse ;  /* 0x000000090b067223 */ /* 0x180fe2000000400c */
[C---:B------:R-:W-:Y:S02]  /*1920*/  ISETP.NE.AND P2, PT, R10.reuse, RZ, PT ;  /* 0x000000ff0a00720c */ /* 0x040fe40003f45270 */
[----:B------:R-:W-:Y:S01]  /*1930*/  LOP3.LUT R7, R5, 0x7fffff, RZ, 0xc0, !PT ;  /* 0x007fffff05077812 */ /* 0x000fe200078ec0ff */
[----:B------:R-:W-:Y:S01]  /*1940*/  FFMA.RP R5, R11, R9, R12 ;  /* 0x000000090b057223 */ /* 0x000fe2000000800c */
[C---:B------:R-:W-:Y:S02]  /*1950*/  ISETP.NE.AND P1, PT, R10.reuse, RZ, PT ;  /* 0x000000ff0a00720c */ /* 0x040fe40003f25270 */
[----:B------:R-:W-:Y:S02]  /*1960*/  LOP3.LUT R7, R7, 0x800000, RZ, 0xfc, !PT ;  /* 0x0080000007077812 */ /* 0x000fe400078efcff */
[----:B------:R-:W-:-:S02]  /*1970*/  IADD3 R9, PT, PT, -R10, RZ, RZ ;  /* 0x000000ff0a097210 */ /* 0x000fc40007ffe1ff */
[----:B------:R-:W-:Y:S02]  /*1980*/  SHF.L.U32 R8, R7, R8, RZ ;  /* 0x0000000807087219 */ /* 0x000fe400000006ff */
[----:B------:R-:W-:Y:S02]  /*1990*/  FSETP.NEU.FTZ.AND P0, PT, R5, R6, PT ;  /* 0x000000060500720b */ /* 0x000fe40003f1d000 */
        /* <DEDUP_REMOVED lines=11> */
.L_x_164:
[----:B------:R-:W-:-:S04]  /*1a50*/  LOP3.LUT R3, R3, 0x80000000, RZ, 0xc0, !PT ;  /* 0x8000000003037812 */ /* 0x000fc800078ec0ff */
[----:B------:R-:W-:Y:S01]  /*1a60*/  LOP3.LUT R3, R3, 0x7f800000, RZ, 0xfc, !PT ;  /* 0x7f80000003037812 */ /* 0x000fe200078efcff */
[----:B------:R-:W-:Y:S06]  /*1a70*/  BRA `(.L_x_165) ;  /* 0x0000000000047947 */ /* 0x000fec0003800000 */
.L_x_163:
[----:B------:R-:W-:-:S07]  /*1a80*/  LEA R3, R8, R3, 0x17 ;  /* 0x0000000308037211 */ /* 0x000fce00078eb8ff */
.L_x_165:
[----:B------:R-:W-:Y:S05]  /*1a90*/  BSYNC.RECONVERGENT B2 ;  /* 0x0000000000027941 */ /* 0x000fea0003800200 */
.L_x_162:
[----:B------:R-:W-:Y:S05]  /*1aa0*/  BRA `(.L_x_166) ;  /* 0x0000000000207947 */ /* 0x000fea0003800000 */
.L_x_161:
[----:B------:R-:W-:-:S04]  /*1ab0*/  LOP3.LUT R3, R6, 0x80000000, R9, 0x48, !PT ;  /* 0x8000000006037812 */ /* 0x000fc800078e4809 */
[----:B------:R-:W-:Y:S01]  /*1ac0*/  LOP3.LUT R3, R3, 0x7f800000, RZ, 0xfc, !PT ;  /* 0x7f80000003037812 */ /* 0x000fe200078efcff */
[----:B------:R-:W-:Y:S06]  /*1ad0*/  BRA `(.L_x_166) ;  /* 0x0000000000147947 */ /* 0x000fec0003800000 */
.L_x_160:
[----:B------:R-:W-:Y:S01]  /*1ae0*/  LOP3.LUT R3, R6, 0x80000000, R9, 0x48, !PT ;  /* 0x8000000006037812 */ /* 0x000fe200078e4809 */
[----:B------:R-:W-:Y:S06]  /*1af0*/  BRA `(.L_x_166) ;  /* 0x00000000000c7947 */ /* 0x000fec0003800000 */
.L_x_159:
[----:B------:R-:W0:Y:S01]  /*1b00*/  MUFU.RSQ R3, -QNAN ;  /* 0xffc0000000037908 */ /* 0x000e220000001400 */
[----:B------:R-:W-:Y:S05]  /*1b10*/  BRA `(.L_x_166) ;  /* 0x0000000000047947 */ /* 0x000fea0003800000 */
.L_x_158:
[----:B------:R-:W-:-:S07]  /*1b20*/  FADD.FTZ R3, R9, R2 ;  /* 0x0000000209037221 */ /* 0x000fce0000010000 */
.L_x_166:
[----:B------:R-:W-:Y:S05]  /*1b30*/  BSYNC.RECONVERGENT B1 ;  /* 0x0000000000017941 */ /* 0x000fea0003800200 */
.L_x_156:
[----:B------:R-:W-:-:S04]  /*1b40*/  HFMA2 R5, -RZ, RZ, 0, 0 ;  /* 0x00000000ff057431 */ /* 0x000fc800000001ff */
[----:B0-----:R-:W-:Y:S05]  /*1b50*/  RET.REL.NODEC R4 `(_Z39compute_batch_norm_stats_batched_kernelPfS_S_ii) ;  /* 0xffffffe404287950 */ /* 0x001fea0003c3ffff */
.L_x_167:
        /* <DEDUP_REMOVED lines=10> */
.L_x_189:


//--------------------- .text._Z28fused_bias_activation_kernelPfS_S_iiiS_ --------------------------
	.section	.text._Z28fused_bias_activation_kernelPfS_S_iiiS_,"ax",@progbits
	.align	128
        .global         _Z28fused_bias_activation_kernelPfS_S_iiiS_
        .type           _Z28fused_bias_activation_kernelPfS_S_iiiS_,@function
        .size           _Z28fused_bias_activation_kernelPfS_S_iiiS_,(.L_x_190 - _Z28fused_bias_activation_kernelPfS_S_iiiS_)
        .other          _Z28fused_bias_activation_kernelPfS_S_iiiS_,@"STO_CUDA_ENTRY STV_DEFAULT"
_Z28fused_bias_activation_kernelPfS_S_iiiS_:
.text._Z28fused_bias_activation_kernelPfS_S_iiiS_:
        /* <DEDUP_REMOVED lines=11> */
[----:B------:R-:W-:Y:S01]  /*00b0*/  ISETP.GE.AND P2, PT, R3, RZ, PT ;  /* 0x000000ff0300720c */ /* 0x000fe20003f46270 */
[----:B------:R-:W1:Y:S01]  /*00c0*/  LDC R12, c[0x0][0x3a0] ;  /* 0x0000e800ff0c7b82 */ /* 0x000e620000000800 */
[----:B------:R-:W2:Y:S01]  /*00d0*/  I2F.RP R0, R11 ;  /* 0x0000000b00007306 */ /* 0x000ea20000209400 */
[----:B------:R-:W3:Y:S07]  /*00e0*/  LDCU.64 UR6, c[0x0][0x3a8] ;  /* 0x00007500ff0677ac */ /* 0x000eee0008000a00 */
[----:B--2---:R-:W2:Y:S02]  /*00f0*/  MUFU.RCP R0, R0 ;  /* 0x0000000000007308 */ /* 0x004ea40000001000 */
[----:B--2---:R-:W-:-:S06]  /*0100*/  VIADD R6, R0, 0xffffffe ;  /* 0x0ffffffe00067836 */ /* 0x004fcc0000000000 */
[----:B------:R2:W4:Y:S02]  /*0110*/  F2I.FTZ.U32.TRUNC.NTZ R7, R6 ;  /* 0x0000000600077305 */ /* 0x000524000021f000 */
[----:B--2---:R-:W-:Y:S02]  /*0120*/  HFMA2 R6, -RZ, RZ, 0, 0 ;  /* 0x00000000ff067431 */ /* 0x004fe400000001ff */
[----:B----4-:R-:W-:-:S04]  /*0130*/  IMAD.MOV R2, RZ, RZ, -R7 ;  /* 0x000000ffff027224 */ /* 0x010fc800078e0a07 */
[----:B------:R-:W-:Y:S01]  /*0140*/  IMAD R9, R2, R11, RZ ;  /* 0x0000000b02097224 */ /* 0x000fe200078e02ff */
[----:B------:R-:W-:-:S03]  /*0150*/  IABS R2, R3 ;  /* 0x0000000300027213 */ /* 0x000fc60000000000 */
[----:B------:R-:W-:Y:S02]  /*0160*/  IMAD.HI.U32 R7, R7, R9, R6 ;  /* 0x0000000907077227 */ /* 0x000fe400078e0006 */
[----:B------:R-:W2:Y:S04]  /*0170*/  LDC.64 R8, c[0x0][0x388] ;  /* 0x0000e200ff087b82 */ /* 0x000ea80000000a00 */
[----:B------:R-:W-:-:S04]  /*0180*/  IMAD.HI.U32 R7, R7, R2, RZ ;  /* 0x0000000207077227 */ /* 0x000fc800078e00ff */
[----:B------:R-:W-:-:S04]  /*0190*/  IMAD.MOV R7, RZ, RZ, -R7 ;  /* 0x000000ffff077224 */ /* 0x000fc800078e0a07 */
[C---:B------:R-:W-:Y:S02]  /*01a0*/  IMAD R0, R11.reuse, R7, R2 ;  /* 0x000000070b007224 */ /* 0x040fe400078e0202 */
[----:B------:R-:W4:Y:S03]  /*01b0*/  LDC.64 R6, c[0x0][0x380] ;  /* 0x0000e000ff067b82 */ /* 0x000f260000000a00 */
[----:B------:R-:W-:-:S13]  /*01c0*/  ISETP.GT.U32.AND P0, PT, R11, R0, PT ;  /* 0x000000000b00720c */ /* 0x000fda0003f04070 */
[----:B------:R-:W-:Y:S02]  /*01d0*/  @!P0 IADD3 R0, PT, PT, R0, -R11, RZ ;  /* 0x8000000b00008210 */ /* 0x000fe40007ffe0ff */
[----:B------:R-:W-:Y:S02]  /*01e0*/  ISETP.NE.AND P0, PT, R5, RZ, PT ;  /* 0x000000ff0500720c */ /* 0x000fe40003f05270 */
[----:B------:R-:W-:-:S13]  /*01f0*/  ISETP.GT.U32.AND P1, PT, R11, R0, PT ;  /* 0x000000000b00720c */ /* 0x000fda0003f24070 */
[----:B------:R-:W-:-:S05]  /*0200*/  @!P1 IMAD.IADD R0, R0, 0x1, -R11 ;  /* 0x0000000100009824 */ /* 0x000fca00078e0a0b */
[----:B------:R-:W-:Y:S02]  /*0210*/  @!P2 IADD3 R0, PT, PT, -R0, RZ, RZ ;  /* 0x000000ff0000a210 */ /* 0x000fe40007ffe1ff */
[----:B------:R-:W-:Y:S01]  /*0220*/  @!P0 LOP3.LUT R0, RZ, R5, RZ, 0x33, !PT ;  /* 0x00000005ff008212 */ /* 0x000fe200078e33ff */
[----:B----4-:R-:W-:-:S04]  /*0230*/  IMAD.WIDE R4, R3, 0x4, R6 ;  /* 0x0000000403047825 */ /* 0x010fc800078e0206 */
[----:B--2---:R-:W-:Y:S01]  /*0240*/  IMAD.WIDE R6, R0, 0x4, R8 ;  /* 0x0000000400067825 */ /* 0x004fe200078e0208 */
[----:B0-----:R0:W2:Y:S05]  /*0250*/  LDG.E R2, desc[UR4][R4.64] ;  /* 0x0000000404027981 */ /* 0x0010aa000c1e1900 */
[----:B------:R-:W2:Y:S01]  /*0260*/  LDG.E R7, desc[UR4][R6.64] ;  /* 0x0000000406077981 */ /* 0x000ea2000c1e1900 */
[----:B---3--:R-:W-:Y:S01]  /*0270*/  ISETP.NE.U32.AND P0, PT, RZ, UR6, PT ;  /* 0x00000006ff007c0c */ /* 0x008fe2000bf05070 */
[----:B------:R-:W-:-:S03]  /*0280*/  IMAD.MOV.U32 R11, RZ, RZ, -0x1 ;  /* 0xffffffffff0b7424 */ /* 0x000fc600078e00ff */
[----:B------:R-:W-:Y:S02]  /*0290*/  ISETP.NE.AND.EX P0, PT, RZ, UR7, PT, P0 ;  /* 0x00000007ff007c0c */ /* 0x000fe4000bf05300 */
[----:B-1----:R-:W-:-:S04]  /*02a0*/  VIADDMNMX.U32 R0, R12, R11, 0x2, PT ;  /* 0x000000020c007446 */ /* 0x002fc8000380000b */
[----:B------:R-:W-:-:S04]  /*02b0*/  SHF.L.U32 R0, R0, 0x2, RZ ;  /* 0x0000000200007819 */ /* 0x000fc800000006ff */
[----:B------:R-:W1:Y:S08]  /*02c0*/  LDC R10, c[0x2][R0] ;  /* 0x00800000000a7b82 */ /* 0x000e700000000800 */
[----:B------:R-:W0:Y:S01]  /*02d0*/  @P0 LDC.64 R8, c[0x0][0x3a8] ;  /* 0x0000ea00ff080b82 */ /* 0x000e220000000a00 */
[----:B-1----:R-:W-:Y:S01]  /*02e0*/  SHF.R.S32.HI R11, RZ, 0x1f, R10 ;  /* 0x0000001fff0b7819 */ /* 0x002fe2000001140a */
[----:B0-----:R-:W-:-:S04]  /*02f0*/  @P0 IMAD.WIDE R4, R3, 0x4, R8 ;  /* 0x0000000403040825 */ /* 0x001fc800078e0208 */
[----:B--2---:R-:W-:-:S05]  /*0300*/  FADD R2, R2, R7 ;  /* 0x0000000702027221 */ /* 0x004fca0000000000 */
[----:B------:R0:W-:Y:S01]  /*0310*/  @P0 STG.E desc[UR4][R4.64], R2 ;  /* 0x0000000204000986 */ /* 0x0001e2000c101904 */
.L_x_176:
[----:B------:R-:W-:Y:S05]  /*0320*/  BRX R10 -0x330                                                                     (*"BRANCH_TARGETS .L_x_177,.L_x_178,.L_x_179"*) ;  /* 0xfffffffc0a347949 */ /* 0x000fea000383ffff */
.L_x_179:
[----:B------:R-:W-:-:S13]  /*0330*/  ISETP.NE.AND P0, PT, R12, RZ, PT ;  /* 0x000000ff0c00720c */ /* 0x000fda0003f05270 */
[----:B------:R-:W-:Y:S05]  /*0340*/  @P0 EXIT ;  /* 0x000000000000094d */ /* 0x000fea0003800000 */
[----:B------:R-:W-:Y:S02]  /*0350*/  HFMA2 R7, -RZ, RZ, 3.7421875, 0 ;  /* 0x437c0000ff077431 */ /* 0x000fe400000001ff */
[----:B0-----:R-:W-:Y:S01]  /*0360*/  IMAD.MOV.U32 R5, RZ, RZ, 0x3bbb989d ;  /* 0x3bbb989dff057424 */ /* 0x001fe200078e00ff */
[----:B------:R-:W-:Y:S03]  /*0370*/  BSSY.RECONVERGENT B0, `(.L_x_168) ;  /* 0x0000014000007945 */ /* 0x000fe60003800200 */
[----:B------:R-:W-:-:S04]  /*0380*/  FFMA.SAT R0, R2, -R5, 0.5 ;  /* 0x3f00000002007423 */ /* 0x000fc80000002805 */
        /* <DEDUP_REMOVED lines=12> */
[----:B------:R-:W-:Y:S05]  /*0450*/  CALL.REL.NOINC `($__internal_10_$__cuda_sm20_rcp_rn_f32_slowpath) ;  /* 0x0000000000907944 */ /* 0x000fea0003c00000 */
[----:B------:R-:W-:Y:S05]  /*0460*/  BRA `(.L_x_170) ;  /* 0x0000000000107947 */ /* 0x000fea0003800000 */
.L_x_169:
[----:B------:R-:W0:Y:S02]  /*0470*/  MUFU.RCP R7, R2 ;  /* 0x0000000200077308 */ /* 0x000e240000001000 */
[----:B0-----:R-:W-:-:S04]  /*0480*/  FFMA R0, R2, R7, -1 ;  /* 0xbf80000002007423 */ /* 0x001fc80000000007 */
[----:B------:R-:W-:-:S04]  /*0490*/  FADD.FTZ R0, -R0, -RZ ;  /* 0x800000ff00007221 */ /* 0x000fc80000010100 */
[----:B------:R-:W-:-:S07]  /*04a0*/  FFMA R7, R7, R0, R7 ;  /* 0x0000000007077223 */ /* 0x000fce0000000007 */
.L_x_170:
[----:B------:R-:W-:Y:S05]  /*04b0*/  BSYNC.RECONVERGENT B0 ;  /* 0x0000000000007941 */ /* 0x000fea0003800200 */
.L_x_168:
[----:B------:R-:W0:Y:S02]  /*04c0*/  LDC.64 R4, c[0x0][0x390] ;  /* 0x0000e400ff047b82 */ /* 0x000e240000000a00 */
[----:B0-----:R-:W-:-:S05]  /*04d0*/  IMAD.WIDE R2, R3, 0x4, R4 ;  /* 0x0000000403027825 */ /* 0x001fca00078e0204 */
[----:B------:R-:W-:Y:S01]  /*04e0*/  STG.E desc[UR4][R2.64], R7 ;  /* 0x0000000702007986 */ /* 0x000fe2000c101904 */
[----:B------:R-:W-:Y:S05]  /*04f0*/  EXIT ;  /* 0x000000000000794d */ /* 0x000fea0003800000 */
.L_x_177:
[----:B0-----:R-:W0:Y:S01]  /*0500*/  LDC.64 R4, c[0x0][0x390] ;  /* 0x0000e400ff047b82 */ /* 0x001e220000000a00 */
[----:B------:R-:W-:Y:S01]  /*0510*/  FMNMX R7, RZ, R2, !PT ;  /* 0x00000002ff077209 */ /* 0x000fe20007800000 */
[----:B0-----:R-:W-:-:S05]  /*0520*/  IMAD.WIDE R4, R3, 0x4, R4 ;  /* 0x0000000403047825 */ /* 0x001fca00078e0204 */
[----:B------:R-:W-:Y:S01]  /*0530*/  STG.E desc[UR4][R4.64], R7 ;  /* 0x0000000704007986 */ /* 0x000fe2000c101904 */
[----:B------:R-:W-:Y:S05]  /*0540*/  EXIT ;  /* 0x000000000000794d */ /* 0x000fea0003800000 */
.L_x_178:
[C---:B------:R-:W-:Y:S01]  /*0550*/  FMUL R0, |R2|.reuse, 2.8853900432586669922 ;  /* 0x4038aa3b02007820 */ /* 0x040fe20000400200 */
[----:B0-----:R-:W0:Y:S01]  /*0560*/  LDC.64 R4, c[0x0][0x390] ;  /* 0x0000e400ff047b82 */ /* 0x001e220000000a00 */
[----:B------:R-:W-:Y:S01]  /*0570*/  MOV R8, 0x3c80f082 ;  /* 0x3c80f08200087802 */ /* 0x000fe20000000f00 */
[C---:B------:R-:W-:Y:S01]  /*0580*/  FMUL R9, R2.reuse, R2 ;  /* 0x0000000202097220 */ /* 0x040fe20000400000 */
[----:B------:R-:W-:Y:S01]  /*0590*/  IMAD.MOV.U32 R7, RZ, RZ, 0x3f800000 ;  /* 0x3f800000ff077424 */ /* 0x000fe200078e00ff */
[C---:B------:R-:W-:Y:S01]  /*05a0*/  FSETP.GE.AND P1, PT, |R2|.reuse, 0.60000002384185791016, PT ;  /* 0x3f19999a0200780b */ /* 0x040fe20003f26200 */
[----:B------:R-:W1:Y:S01]  /*05b0*/  MUFU.EX2 R0, R0 ;  /* 0x0000000000007308 */ /* 0x000e620000000800 */
[C---:B------:R-:W-:Y:S01]  /*05c0*/  FFMA R8, R9.reuse, R8, -0.052303962409496307373 ;  /* 0xbd563cae09087423 */ /* 0x040fe20000000008 */
[----:B------:R-:W-:Y:S01]  /*05d0*/  FSETP.GE.AND P0, PT, |R2|, 9.010913848876953125, PT ;  /* 0x41102cb40200780b */ /* 0x000fe20003f06200 */
[----:B-1----:R-:W-:Y:S02]  /*05e0*/  FADD R6, R0, 1 ;  /* 0x3f80000000067421 */ /* 0x002fe40000000000 */
[----:B------:R-:W-:Y:S01]  /*05f0*/  FFMA R0, R9, R8, 0.1331529766321182251 ;  /* 0x3e08594109007423 */ /* 0x000fe20000000008 */
[----:B0-----:R-:W-:-:S04]  /*0600*/  IMAD.WIDE R4, R3, 0x4, R4 ;  /* 0x0000000403047825 */ /* 0x001fc800078e0204 */
[C---:B------:R-:W-:Y:S01]  /*0610*/  FFMA R0, R9.reuse, R0, -0.33332768082618713379 ;  /* 0xbeaaa9ed09007423 */ /* 0x040fe20000000000 */
[----:B------:R-:W0:Y:S03]  /*0620*/  MUFU.RCP R6, R6 ;  /* 0x0000000600067308 */ /* 0x000e260000001000 */
[----:B------:R-:W-:Y:S01]  /*0630*/  FFMA R9, R9, R0, RZ ;  /* 0x0000000009097223 */ /* 0x000fe200000000ff */
[----:B0-----:R-:W-:-:S05]  /*0640*/  FFMA R7, R6, -2, R7 ;  /* 0xc000000006077823 */ /* 0x001fca0000000007 */
[----:B------:R-:W-:-:S04]  /*0650*/  FSEL R7, R7, 1, !P0 ;  /* 0x3f80000007077808 */ /* 0x000fc80004000000 */
[--C-:B------:R-:W-:Y:S01]  /*0660*/  LOP3.LUT R7, R7, 0x80000000, R2.reuse, 0xb8, !PT ;  /* 0x8000000007077812 */ /* 0x100fe200078eb802 */
[----:B------:R-:W-:-:S05]  /*0670*/  @!P1 FFMA R7, R2, R9, R2 ;  /* 0x0000000902079223 */ /* 0x000fca0000000002 */
[----:B------:R-:W-:Y:S01]  /*0680*/  STG.E desc[UR4][R4.64], R7 ;  /* 0x0000000704007986 */ /* 0x000fe2000c101904 */
[----:B------:R-:W-:Y:S05]  /*0690*/  EXIT ;  /* 0x000000000000794d */ /* 0x000fea0003800000 */
        .weak           $__internal_10_$__cuda_sm20_rcp_rn_f32_slowpath
        .type           $__internal_10_$__cuda_sm20_rcp_rn_f32_slowpath,@function
        .size           $__internal_10_$__cuda_sm20_rcp_rn_f32_slowpath,(.L_x_190 - $__internal_10_$__cuda_sm20_rcp_rn_f32_slowpath)
$__internal_10_$__cuda_sm20_rcp_rn_f32_slowpath:
[----:B------:R-:W-:Y:S01]  /*06a0*/  IMAD.SHL.U32 R0, R2, 0x2, RZ ;  /* 0x0000000202007824 */ /* 0x000fe200078e00ff */
[----:B------:R-:W-:Y:S04]  /*06b0*/  BSSY.RECONVERGENT B1, `(.L_x_171) ;  /* 0x0000031000017945 */ /* 0x000fe80003800200 */
[----:B------:R-:W-:Y:S02]  /*06c0*/  SHF.R.U32.HI R9, RZ, 0x18, R0 ;  /* 0x00000018ff097819 */ /* 0x000fe40000011600 */
[----:B------:R-:W-:Y:S02]  /*06d0*/  MOV R0, R2 ;  /* 0x0000000200007202 */ /* 0x000fe40000000f00 */
[----:B------:R-:W-:-:S13]  /*06e0*/  ISETP.NE.U32.AND P0, PT, R9, RZ, PT ;  /* 0x000000ff0900720c */ /* 0x000fda0003f05070 */
[----:B------:R-:W-:Y:S05]  /*06f0*/  @P0 BRA `(.L_x_172) ;  /* 0x0000000000280947 */ /* 0x000fea0003800000 */
[----:B------:R-:W-:-:S05]  /*0700*/  IMAD.SHL.U32 R2, R0, 0x2, RZ ;  /* 0x0000000200027824 */ /* 0x000fca00078e00ff */
        /* <DEDUP_REMOVED lines=9> */
.L_x_172:
[----:B------:R-:W-:-:S04]  /*07a0*/  IADD3 R11, PT, PT, R9, -0xfd, RZ ;  /* 0xffffff03090b7810 */ /* 0x000fc80007ffe0ff */
[----:B------:R-:W-:-:S13]  /*07b0*/  ISETP.GT.U32.AND P0, PT, R11, 0x1, PT ;  /* 0x000000010b00780c */ /* 0x000fda0003f04070 */
[----:B------:R-:W-:Y:S05]  /*07c0*/  @P0 BRA `(.L_x_174) ;  /* 0x0000000000780947 */ /* 0x000fea0003800000 */
[----:B------:R-:W-:Y:S01]  /*07d0*/  LOP3.LUT R2, R0, 0x7fffff, RZ, 0xc0, !PT ;  /* 0x007fffff00027812 */ /* 0x000fe200078ec0ff */
[----:B------:R-:W-:-:S03]  /*07e0*/  IMAD.MOV.U32 R8, RZ, RZ, 0x3 ;  /* 0x00000003ff087424 */ /* 0x000fc600078e00ff */
        /* <DEDUP_REMOVED lines=24> */
[----:B------:R-:W-:-:S05]  /*0970*/  @!P0 VIADD R5, R5, 0x1 ;  /* 0x0000000105058836 */ /* 0x000fca0000000000 */
[----:B------:R-:W-:-:S04]  /*0980*/  @!P1 SHF.L.U32 R5, R5, 0x1, RZ ;  /* 0x0000000105059819 */ /* 0x000fc800000006ff */
[----:B------:R-:W-:Y:S01]  /*0990*/  LOP3.LUT R5, R5, 0x80000000, R0, 0xf8, !PT ;  /* 0x8000000005057812 */ /* 0x000fe200078ef800 */
[----:B------:R-:W-:Y:S06]  /*09a0*/  BRA `(.L_x_173) ;  /* 0x0000000000047947 */ /* 0x000fec0003800000 */
.L_x_174:
[----:B------:R0:W1:Y:S02]  /*09b0*/  MUFU.RCP R5, R0 ;  /* 0x0000000000057308 */ /* 0x0000640000001000 */
.L_x_173:
[----:B------:R-:W-:Y:S05]  /*09c0*/  BSYNC.RECONVERGENT B1 ;  /* 0x0000000000017941 */ /* 0x000fea0003800200 */
.L_x_171:
[----:B-1----:R-:W-:Y:S02]  /*09d0*/  IMAD.MOV.U32 R7, RZ, RZ, R5 ;  /* 0x000000ffff077224 */ /* 0x002fe400078e0005 */
[----:B------:R-:W-:-:S04]  /*09e0*/  HFMA2 R5, -RZ, RZ, 0, 0 ;  /* 0x00000000ff057431 */ /* 0x000fc800000001ff */
[----:B0-----:R-:W-:Y:S05]  /*09f0*/  RET.REL.NODEC R4 `(_Z28fused_bias_activation_kernelPfS_S_iiiS_) ;  /* 0xfffffff404807950 */ /* 0x001fea0003c3ffff */
.L_x_175:
        /* <DEDUP_REMOVED lines=16> */
.L_x_190:


//--------------------- .nv.shared.reserved.0     --------------------------
	.section	.nv.shared.reserved.0,"aw",@nobits
	.weak		__nv_reservedSMEM_offset_0_alias
	.size		__nv_reservedSMEM_offset_0_alias, 0, 64
	.other		__nv_reservedSMEM_offset_0_alias,@"STO_CUDA_RESERVED_SHARED STV_DEFAULT"
__nv_reservedSMEM_offset_0_alias:
	.zero		0
	.zero		64


//--------------------- .nv.constant0._Z18adam_update_kernelPfS_S_S_S_S_S_S_S_S_S_S_S_S_S_S_ffffiii --------------------------
	.section	.nv.constant0._Z18adam_update_kernelPfS_S_S_S_S_S_S_S_S_S_S_S_S_S_S_ffffiii,"a",@progbits
	.sectionflags	@""
	.align	4
.nv.constant0._Z18adam_update_kernelPfS_S_S_S_S_S_S_S_S_S_S_S_S_S_S_ffffiii:
	.zero		1052


//--------------------- .nv.constant0._Z28apply_bn_backprop_correctionPfS_S_S_S_S_fii --------------------------
	.section	.nv.constant0._Z28apply_bn_backprop_correctionPfS_S_S_S_S_fii,"a",@progbits
	.sectionflags	@""
	.align	4
.nv.constant0._Z28apply_bn_backprop_correctionPfS_S_S_S_S_fii:
	.zero		956


//--------------------- .nv.constant0._Z24update_parameters_kernelPfS_S_S_S_S_S_S_S_S_ffii --------------------------
	.section	.nv.constant0._Z24update_parameters_kernelPfS_S_S_S_S_S_S_S_S_ffii,"a",@progbits
	.sectionflags	@""
	.align	4
.nv.constant0._Z24update_parameters_kernelPfS_S_S_S_S_S_S_S_S_ffii:
	.zero		992


//--------------------- .nv.constant0._Z31compute_delta_from_error_kernelPfS_S_iii --------------------------
	.section	.nv.constant0._Z31compute_delta_from_error_kernelPfS_S_iii,"a",@progbits
	.sectionflags	@""
	.align	4
.nv.constant0._Z31compute_delta_from_error_kernelPfS_S_iii:
	.zero		932


//--------------------- .nv.constant0._Z26update_error_for_bn_kernelPfS_S_fii --------------------------
	.section	.nv.constant0._Z26update_error_for_bn_kernelPfS_S_fii,"a",@progbits
	.sectionflags	@""
	.align	4
.nv.constant0._Z26update_error_for_bn_kernelPfS_S_fii:
	.zero		932


//--------------------- .nv.constant0._Z30compute_bn_grad_batched_kernelPfS_S_S_ii --------------------------
	.section	.nv.constant0._Z30compute_bn_grad_batched_kernelPfS_S_S_ii,"a",@progbits
	.sectionflags	@""
	.align	4
.nv.constant0._Z30compute_bn_grad_batched_kernelPfS_S_S_ii:
	.zero		936


//--------------------- .nv.constant0._Z35compute_hidden_delta_batched_kernelPfS_S_iii --------------------------
	.section	.nv.constant0._Z35compute_hidden_delta_batched_kernelPfS_S_iii,"a",@progbits
	.sectionflags	@""
	.align	4
.nv.constant0._Z35compute_hidden_delta_batched_kernelPfS_S_iii:
	.zero		932


//--------------------- .nv.constant0._Z35compute_output_delta_batched_kernelPfS_S_S_iii --------------------------
	.section	.nv.constant0._Z35compute_output_delta_batched_kernelPfS_S_S_iii,"a",@progbits
	.sectionflags	@""
	.align	4
.nv.constant0._Z35compute_output_delta_batched_kernelPfS_S_S_iii:
	.zero		940


//--------------------- .nv.constant0._Z33compute_batch_norm_batched_kernelPfS_S_S_S_S_fiiS_ --------------------------
	.section	.nv.constant0._Z33compute_batch_norm_batched_kernelPfS_S_S_S_S_fiiS_,"a",@progbits
	.sectionflags	@""
	.align	4
.nv.constant0._Z33compute_batch_norm_batched_kernelPfS_S_S_S_S_fiiS_:
	.zero		968


//--------------------- .nv.constant0._Z39compute_batch_norm_stats_batched_kernelPfS_S_ii --------------------------
	.section	.nv.constant0._Z39compute_batch_norm_stats_batched_kernelPfS_S_ii,"a",@progbits
	.sectionflags	@""
	.align	4
.nv.constant0._Z39compute_batch_norm_stats_batched_kernelPfS_S_ii:
	.zero		928


//--------------------- .nv.constant0._Z28fused_bias_activation_kernelPfS_S_iiiS_ --------------------------
	.section	.nv.constant0._Z28fused_bias_activation_kernelPfS_S_iiiS_,"a",@progbits
	.sectionflags	@""
	.align	4
.nv.constant0._Z28fused_bias_activation_kernelPfS_S_iiiS_:
	.zero		944


//--------------------- SYMBOLS --------------------------

	.type		.nv.reservedSmem.offset0,@object
	.size		.nv.reservedSmem.offset0,0x4
